//
// Generated by NVIDIA NVVM Compiler
//
// Compiler Build ID: CL-36424714
// Cuda compilation tools, release 13.0, V13.0.88
// Based on NVVM 20.0.0
//

.version 9.0
.target sm_100
.address_size 64

	// .globl	_Z17gpu_get_join_dataPiiS_iiiS_iii

.visible .entry _Z17gpu_get_join_dataPiiS_iiiS_iii(
	.param .u64 .ptr .align 1 _Z17gpu_get_join_dataPiiS_iiiS_iii_param_0,
	.param .u32 _Z17gpu_get_join_dataPiiS_iiiS_iii_param_1,
	.param .u64 .ptr .align 1 _Z17gpu_get_join_dataPiiS_iiiS_iii_param_2,
	.param .u32 _Z17gpu_get_join_dataPiiS_iiiS_iii_param_3,
	.param .u32 _Z17gpu_get_join_dataPiiS_iiiS_iii_param_4,
	.param .u32 _Z17gpu_get_join_dataPiiS_iiiS_iii_param_5,
	.param .u64 .ptr .align 1 _Z17gpu_get_join_dataPiiS_iiiS_iii_param_6,
	.param .u32 _Z17gpu_get_join_dataPiiS_iiiS_iii_param_7,
	.param .u32 _Z17gpu_get_join_dataPiiS_iiiS_iii_param_8,
	.param .u32 _Z17gpu_get_join_dataPiiS_iiiS_iii_param_9
)
{
	.reg .pred 	%p<73>;
	.reg .b32 	%r<420>;
	.reg .b64 	%rd<153>;

	ld.param.u64 	%rd12, [_Z17gpu_get_join_dataPiiS_iiiS_iii_param_0];
	ld.param.u32 	%r170, [_Z17gpu_get_join_dataPiiS_iiiS_iii_param_1];
	ld.param.u64 	%rd13, [_Z17gpu_get_join_dataPiiS_iiiS_iii_param_2];
	ld.param.u32 	%r166, [_Z17gpu_get_join_dataPiiS_iiiS_iii_param_4];
	ld.param.u32 	%r171, [_Z17gpu_get_join_dataPiiS_iiiS_iii_param_5];
	ld.param.u64 	%rd14, [_Z17gpu_get_join_dataPiiS_iiiS_iii_param_6];
	ld.param.u32 	%r167, [_Z17gpu_get_join_dataPiiS_iiiS_iii_param_7];
	ld.param.u32 	%r168, [_Z17gpu_get_join_dataPiiS_iiiS_iii_param_8];
	ld.param.u32 	%r169, [_Z17gpu_get_join_dataPiiS_iiiS_iii_param_9];
	cvta.to.global.u64 	%rd1, %rd12;
	cvta.to.global.u64 	%rd2, %rd14;
	cvta.to.global.u64 	%rd3, %rd13;
	mov.u32 	%r172, %ctaid.x;
	mov.u32 	%r173, %ntid.x;
	mov.u32 	%r174, %tid.x;
	mad.lo.s32 	%r175, %r172, %r173, %r174;
	mul.lo.s32 	%r1, %r166, %r175;
	add.s32 	%r176, %r1, %r171;
	mul.wide.s32 	%rd15, %r176, 4;
	add.s64 	%rd16, %rd3, %rd15;
	ld.global.u32 	%r2, [%rd16];
	mul.lo.s32 	%r345, %r170, %r175;
	setp.lt.s32 	%p1, %r167, 1;
	@%p1 bra 	$L__BB0_105;
	setp.lt.s32 	%p2, %r168, 1;
	@%p2 bra 	$L__BB0_101;
	setp.lt.s32 	%p15, %r166, 1;
	@%p15 bra 	$L__BB0_58;
	and.b32  	%r4, %r166, 15;
	and.b32  	%r5, %r166, 7;
	and.b32  	%r6, %r168, 7;
	and.b32  	%r7, %r166, 2147483632;
	and.b32  	%r8, %r166, 3;
	and.b32  	%r9, %r168, 2147483640;
	and.b32  	%r10, %r168, 1;
	neg.s32 	%r11, %r7;
	mov.b32 	%r338, 0;
$L__BB0_4:
	mul.lo.s32 	%r14, %r338, %r168;
	add.s32 	%r259, %r14, %r169;
	mul.wide.s32 	%rd86, %r259, 4;
	add.s64 	%rd87, %rd2, %rd86;
	ld.global.u32 	%r260, [%rd87];
	setp.eq.s32 	%p40, %r2, %r260;
	@%p40 bra 	$L__BB0_45;
$L__BB0_5:
	add.s32 	%r338, %r338, 1;
	setp.eq.s32 	%p72, %r338, %r167;
	@%p72 bra 	$L__BB0_105;
	bra.uni 	$L__BB0_4;
$L__BB0_6:
	.pragma "nounroll";
	mul.wide.s32 	%rd88, %r345, 4;
	add.s64 	%rd89, %rd1, %rd88;
	mul.wide.s32 	%rd90, %r340, 4;
	add.s64 	%rd91, %rd3, %rd90;
	ld.global.u32 	%r263, [%rd91];
	st.global.u32 	[%rd89], %r263;
	ld.global.u32 	%r264, [%rd91+4];
	st.global.u32 	[%rd89+4], %r264;
	ld.global.u32 	%r265, [%rd91+8];
	st.global.u32 	[%rd89+8], %r265;
	ld.global.u32 	%r266, [%rd91+12];
	st.global.u32 	[%rd89+12], %r266;
	ld.global.u32 	%r267, [%rd91+16];
	st.global.u32 	[%rd89+16], %r267;
	ld.global.u32 	%r268, [%rd91+20];
	st.global.u32 	[%rd89+20], %r268;
	ld.global.u32 	%r269, [%rd91+24];
	st.global.u32 	[%rd89+24], %r269;
	ld.global.u32 	%r270, [%rd91+28];
	st.global.u32 	[%rd89+28], %r270;
	ld.global.u32 	%r271, [%rd91+32];
	st.global.u32 	[%rd89+32], %r271;
	ld.global.u32 	%r272, [%rd91+36];
	st.global.u32 	[%rd89+36], %r272;
	ld.global.u32 	%r273, [%rd91+40];
	st.global.u32 	[%rd89+40], %r273;
	ld.global.u32 	%r274, [%rd91+44];
	st.global.u32 	[%rd89+44], %r274;
	ld.global.u32 	%r275, [%rd91+48];
	st.global.u32 	[%rd89+48], %r275;
	ld.global.u32 	%r276, [%rd91+52];
	st.global.u32 	[%rd89+52], %r276;
	ld.global.u32 	%r277, [%rd91+56];
	st.global.u32 	[%rd89+56], %r277;
	ld.global.u32 	%r278, [%rd91+60];
	add.s32 	%r345, %r345, 16;
	st.global.u32 	[%rd89+60], %r278;
	add.s32 	%r341, %r341, 16;
	add.s32 	%r340, %r340, 16;
	setp.eq.s32 	%p42, %r341, 0;
	mov.u32 	%r372, %r7;
	@%p42 bra 	$L__BB0_46;
	bra.uni 	$L__BB0_6;
$L__BB0_7:
	.pragma "nounroll";
	setp.eq.s32 	%p51, %r343, %r169;
	@%p51 bra 	$L__BB0_9;
	add.s32 	%r304, %r343, %r14;
	mul.wide.u32 	%rd102, %r304, 4;
	add.s64 	%rd103, %rd2, %rd102;
	ld.global.u32 	%r305, [%rd103];
	add.s32 	%r23, %r345, 1;
	mul.wide.s32 	%rd104, %r345, 4;
	add.s64 	%rd105, %rd1, %rd104;
	st.global.u32 	[%rd105], %r305;
	mov.u32 	%r345, %r23;
$L__BB0_9:
	add.s32 	%r306, %r343, 1;
	setp.eq.s32 	%p52, %r306, %r169;
	cvt.u64.u32 	%rd107, %r343;
	add.s64 	%rd108, %rd107, %rd106;
	shl.b64 	%rd109, %rd108, 2;
	add.s64 	%rd4, %rd2, %rd109;
	@%p52 bra 	$L__BB0_11;
	ld.global.u32 	%r307, [%rd4+4];
	add.s32 	%r25, %r345, 1;
	mul.wide.s32 	%rd110, %r345, 4;
	add.s64 	%rd111, %rd1, %rd110;
	st.global.u32 	[%rd111], %r307;
	mov.u32 	%r345, %r25;
$L__BB0_11:
	add.s32 	%r308, %r343, 2;
	setp.eq.s32 	%p53, %r308, %r169;
	@%p53 bra 	$L__BB0_13;
	ld.global.u32 	%r309, [%rd4+8];
	add.s32 	%r27, %r345, 1;
	mul.wide.s32 	%rd112, %r345, 4;
	add.s64 	%rd113, %rd1, %rd112;
	st.global.u32 	[%rd113], %r309;
	mov.u32 	%r345, %r27;
$L__BB0_13:
	add.s32 	%r310, %r343, 3;
	setp.eq.s32 	%p54, %r310, %r169;
	@%p54 bra 	$L__BB0_15;
	ld.global.u32 	%r311, [%rd4+12];
	add.s32 	%r29, %r345, 1;
	mul.wide.s32 	%rd114, %r345, 4;
	add.s64 	%rd115, %rd1, %rd114;
	st.global.u32 	[%rd115], %r311;
	mov.u32 	%r345, %r29;
$L__BB0_15:
	add.s32 	%r312, %r343, 4;
	setp.eq.s32 	%p55, %r312, %r169;
	@%p55 bra 	$L__BB0_17;
	ld.global.u32 	%r313, [%rd4+16];
	add.s32 	%r31, %r345, 1;
	mul.wide.s32 	%rd116, %r345, 4;
	add.s64 	%rd117, %rd1, %rd116;
	st.global.u32 	[%rd117], %r313;
	mov.u32 	%r345, %r31;
$L__BB0_17:
	add.s32 	%r314, %r343, 5;
	setp.eq.s32 	%p56, %r314, %r169;
	@%p56 bra 	$L__BB0_19;
	ld.global.u32 	%r315, [%rd4+20];
	add.s32 	%r33, %r345, 1;
	mul.wide.s32 	%rd118, %r345, 4;
	add.s64 	%rd119, %rd1, %rd118;
	st.global.u32 	[%rd119], %r315;
	mov.u32 	%r345, %r33;
$L__BB0_19:
	add.s32 	%r316, %r343, 6;
	setp.eq.s32 	%p57, %r316, %r169;
	@%p57 bra 	$L__BB0_21;
	ld.global.u32 	%r317, [%rd4+24];
	add.s32 	%r35, %r345, 1;
	mul.wide.s32 	%rd120, %r345, 4;
	add.s64 	%rd121, %rd1, %rd120;
	st.global.u32 	[%rd121], %r317;
	mov.u32 	%r345, %r35;
$L__BB0_21:
	add.s32 	%r318, %r343, 7;
	setp.eq.s32 	%p58, %r318, %r169;
	@%p58 bra 	$L__BB0_23;
	ld.global.u32 	%r319, [%rd4+28];
	add.s32 	%r37, %r345, 1;
	mul.wide.s32 	%rd122, %r345, 4;
	add.s64 	%rd123, %rd1, %rd122;
	st.global.u32 	[%rd123], %r319;
	mov.u32 	%r345, %r37;
$L__BB0_23:
	add.s32 	%r343, %r343, 8;
	setp.eq.s32 	%p59, %r343, %r9;
	mov.u32 	%r362, %r9;
	@%p59 bra 	$L__BB0_24;
	bra.uni 	$L__BB0_7;
$L__BB0_24:
	setp.eq.s32 	%p60, %r6, 0;
	@%p60 bra 	$L__BB0_5;
	add.s32 	%r321, %r6, -1;
	setp.lt.u32 	%p61, %r321, 3;
	@%p61 bra 	$L__BB0_35;
	setp.eq.s32 	%p62, %r362, %r169;
	@%p62 bra 	$L__BB0_28;
	add.s32 	%r322, %r362, %r14;
	mul.wide.u32 	%rd124, %r322, 4;
	add.s64 	%rd125, %rd2, %rd124;
	ld.global.u32 	%r323, [%rd125];
	add.s32 	%r45, %r345, 1;
	mul.wide.s32 	%rd126, %r345, 4;
	add.s64 	%rd127, %rd1, %rd126;
	st.global.u32 	[%rd127], %r323;
	mov.u32 	%r345, %r45;
$L__BB0_28:
	add.s32 	%r324, %r362, 1;
	setp.eq.s32 	%p63, %r324, %r169;
	cvt.u64.u32 	%rd128, %r14;
	cvt.u64.u32 	%rd129, %r362;
	add.s64 	%rd130, %rd129, %rd128;
	shl.b64 	%rd131, %rd130, 2;
	add.s64 	%rd5, %rd2, %rd131;
	@%p63 bra 	$L__BB0_30;
	ld.global.u32 	%r325, [%rd5+4];
	add.s32 	%r47, %r345, 1;
	mul.wide.s32 	%rd132, %r345, 4;
	add.s64 	%rd133, %rd1, %rd132;
	st.global.u32 	[%rd133], %r325;
	mov.u32 	%r345, %r47;
$L__BB0_30:
	add.s32 	%r326, %r362, 2;
	setp.eq.s32 	%p64, %r326, %r169;
	@%p64 bra 	$L__BB0_32;
	ld.global.u32 	%r327, [%rd5+8];
	add.s32 	%r49, %r345, 1;
	mul.wide.s32 	%rd134, %r345, 4;
	add.s64 	%rd135, %rd1, %rd134;
	st.global.u32 	[%rd135], %r327;
	mov.u32 	%r345, %r49;
$L__BB0_32:
	add.s32 	%r328, %r362, 3;
	setp.eq.s32 	%p65, %r328, %r169;
	@%p65 bra 	$L__BB0_34;
	ld.global.u32 	%r329, [%rd5+12];
	add.s32 	%r51, %r345, 1;
	mul.wide.s32 	%rd136, %r345, 4;
	add.s64 	%rd137, %rd1, %rd136;
	st.global.u32 	[%rd137], %r329;
	mov.u32 	%r345, %r51;
$L__BB0_34:
	add.s32 	%r362, %r362, 4;
$L__BB0_35:
	and.b32  	%r331, %r168, 3;
	setp.eq.s32 	%p66, %r331, 0;
	@%p66 bra 	$L__BB0_5;
	setp.eq.s32 	%p67, %r331, 1;
	@%p67 bra 	$L__BB0_42;
	setp.eq.s32 	%p68, %r362, %r169;
	@%p68 bra 	$L__BB0_39;
	add.s32 	%r332, %r362, %r14;
	mul.wide.u32 	%rd138, %r332, 4;
	add.s64 	%rd139, %rd2, %rd138;
	ld.global.u32 	%r333, [%rd139];
	add.s32 	%r57, %r345, 1;
	mul.wide.s32 	%rd140, %r345, 4;
	add.s64 	%rd141, %rd1, %rd140;
	st.global.u32 	[%rd141], %r333;
	mov.u32 	%r345, %r57;
$L__BB0_39:
	add.s32 	%r334, %r362, 1;
	setp.eq.s32 	%p69, %r334, %r169;
	@%p69 bra 	$L__BB0_41;
	cvt.u64.u32 	%rd142, %r14;
	cvt.u64.u32 	%rd143, %r362;
	add.s64 	%rd144, %rd143, %rd142;
	shl.b64 	%rd145, %rd144, 2;
	add.s64 	%rd146, %rd2, %rd145;
	ld.global.u32 	%r335, [%rd146+4];
	add.s32 	%r59, %r345, 1;
	mul.wide.s32 	%rd147, %r345, 4;
	add.s64 	%rd148, %rd1, %rd147;
	st.global.u32 	[%rd148], %r335;
	mov.u32 	%r345, %r59;
$L__BB0_41:
	add.s32 	%r362, %r362, 2;
$L__BB0_42:
	setp.eq.s32 	%p70, %r10, 0;
	@%p70 bra 	$L__BB0_5;
	setp.eq.s32 	%p71, %r362, %r169;
	@%p71 bra 	$L__BB0_5;
	add.s32 	%r336, %r362, %r14;
	mul.wide.u32 	%rd149, %r336, 4;
	add.s64 	%rd150, %rd2, %rd149;
	ld.global.u32 	%r337, [%rd150];
	add.s32 	%r65, %r345, 1;
	mul.wide.s32 	%rd151, %r345, 4;
	add.s64 	%rd152, %rd1, %rd151;
	st.global.u32 	[%rd152], %r337;
	mov.u32 	%r345, %r65;
	bra.uni 	$L__BB0_5;
$L__BB0_45:
	setp.lt.u32 	%p41, %r166, 16;
	mov.b32 	%r372, 0;
	mov.u32 	%r340, %r1;
	mov.u32 	%r341, %r11;
	@%p41 bra 	$L__BB0_46;
	bra.uni 	$L__BB0_6;
$L__BB0_46:
	setp.eq.s32 	%p43, %r4, 0;
	@%p43 bra 	$L__BB0_56;
	add.s32 	%r280, %r4, -1;
	setp.lt.u32 	%p44, %r280, 7;
	@%p44 bra 	$L__BB0_49;
	add.s32 	%r281, %r372, %r1;
	mul.wide.s32 	%rd92, %r281, 4;
	add.s64 	%rd93, %rd3, %rd92;
	ld.global.u32 	%r282, [%rd93];
	mul.wide.s32 	%rd94, %r345, 4;
	add.s64 	%rd95, %rd1, %rd94;
	st.global.u32 	[%rd95], %r282;
	ld.global.u32 	%r283, [%rd93+4];
	st.global.u32 	[%rd95+4], %r283;
	ld.global.u32 	%r284, [%rd93+8];
	st.global.u32 	[%rd95+8], %r284;
	ld.global.u32 	%r285, [%rd93+12];
	st.global.u32 	[%rd95+12], %r285;
	ld.global.u32 	%r286, [%rd93+16];
	st.global.u32 	[%rd95+16], %r286;
	ld.global.u32 	%r287, [%rd93+20];
	st.global.u32 	[%rd95+20], %r287;
	ld.global.u32 	%r288, [%rd93+24];
	st.global.u32 	[%rd95+24], %r288;
	ld.global.u32 	%r289, [%rd93+28];
	st.global.u32 	[%rd95+28], %r289;
	add.s32 	%r345, %r345, 8;
	add.s32 	%r372, %r372, 8;
$L__BB0_49:
	setp.eq.s32 	%p45, %r5, 0;
	@%p45 bra 	$L__BB0_56;
	add.s32 	%r291, %r5, -1;
	setp.lt.u32 	%p46, %r291, 3;
	mov.u32 	%r376, %r345;
	@%p46 bra 	$L__BB0_52;
	add.s32 	%r292, %r372, %r1;
	mul.wide.s32 	%rd96, %r292, 4;
	add.s64 	%rd97, %rd3, %rd96;
	ld.global.u32 	%r293, [%rd97];
	mul.wide.s32 	%rd98, %r345, 4;
	add.s64 	%rd99, %rd1, %rd98;
	st.global.u32 	[%rd99], %r293;
	ld.global.u32 	%r294, [%rd97+4];
	st.global.u32 	[%rd99+4], %r294;
	ld.global.u32 	%r295, [%rd97+8];
	st.global.u32 	[%rd99+8], %r295;
	ld.global.u32 	%r296, [%rd97+12];
	st.global.u32 	[%rd99+12], %r296;
	add.s32 	%r345, %r345, 4;
	add.s32 	%r372, %r372, 4;
	mov.u32 	%r376, %r345;
$L__BB0_52:
	setp.eq.s32 	%p47, %r8, 0;
	@%p47 bra 	$L__BB0_56;
	setp.eq.s32 	%p48, %r8, 1;
	add.s32 	%r297, %r372, %r1;
	mul.wide.s32 	%rd100, %r297, 4;
	add.s64 	%rd6, %rd3, %rd100;
	ld.global.u32 	%r298, [%rd6];
	add.s32 	%r345, %r376, 1;
	mul.wide.s32 	%rd101, %r376, 4;
	add.s64 	%rd7, %rd1, %rd101;
	st.global.u32 	[%rd7], %r298;
	@%p48 bra 	$L__BB0_56;
	setp.eq.s32 	%p49, %r8, 2;
	ld.global.u32 	%r299, [%rd6+4];
	add.s32 	%r345, %r376, 2;
	st.global.u32 	[%rd7+4], %r299;
	@%p49 bra 	$L__BB0_56;
	ld.global.u32 	%r300, [%rd6+8];
	add.s32 	%r345, %r376, 3;
	st.global.u32 	[%rd7+8], %r300;
$L__BB0_56:
	setp.lt.u32 	%p50, %r168, 8;
	mov.b32 	%r362, 0;
	@%p50 bra 	$L__BB0_24;
	mov.b32 	%r343, 0;
	cvt.u64.u32 	%rd106, %r14;
	bra.uni 	$L__BB0_7;
$L__BB0_58:
	and.b32  	%r83, %r168, 7;
	add.s32 	%r84, %r83, -1;
	and.b32  	%r85, %r168, 3;
	and.b32  	%r86, %r168, 2147483640;
	and.b32  	%r87, %r168, 1;
	mov.b32 	%r378, 0;
$L__BB0_59:
	mul.lo.s32 	%r90, %r378, %r168;
	add.s32 	%r221, %r90, %r169;
	mul.wide.s32 	%rd33, %r221, 4;
	add.s64 	%rd34, %rd2, %rd33;
	ld.global.u32 	%r222, [%rd34];
	setp.eq.s32 	%p16, %r2, %r222;
	@%p16 bra 	$L__BB0_99;
$L__BB0_60:
	add.s32 	%r378, %r378, 1;
	setp.eq.s32 	%p39, %r378, %r167;
	@%p39 bra 	$L__BB0_105;
	bra.uni 	$L__BB0_59;
$L__BB0_61:
	.pragma "nounroll";
	setp.eq.s32 	%p18, %r380, %r169;
	@%p18 bra 	$L__BB0_63;
	add.s32 	%r226, %r380, %r90;
	mul.wide.u32 	%rd35, %r226, 4;
	add.s64 	%rd36, %rd2, %rd35;
	ld.global.u32 	%r227, [%rd36];
	add.s32 	%r93, %r345, 1;
	mul.wide.s32 	%rd37, %r345, 4;
	add.s64 	%rd38, %rd1, %rd37;
	st.global.u32 	[%rd38], %r227;
	mov.u32 	%r345, %r93;
$L__BB0_63:
	add.s32 	%r228, %r380, 1;
	setp.eq.s32 	%p19, %r228, %r169;
	cvt.u64.u32 	%rd40, %r380;
	add.s64 	%rd41, %rd40, %rd39;
	shl.b64 	%rd42, %rd41, 2;
	add.s64 	%rd8, %rd2, %rd42;
	@%p19 bra 	$L__BB0_65;
	ld.global.u32 	%r229, [%rd8+4];
	add.s32 	%r95, %r345, 1;
	mul.wide.s32 	%rd43, %r345, 4;
	add.s64 	%rd44, %rd1, %rd43;
	st.global.u32 	[%rd44], %r229;
	mov.u32 	%r345, %r95;
$L__BB0_65:
	add.s32 	%r230, %r380, 2;
	setp.eq.s32 	%p20, %r230, %r169;
	@%p20 bra 	$L__BB0_67;
	ld.global.u32 	%r231, [%rd8+8];
	add.s32 	%r97, %r345, 1;
	mul.wide.s32 	%rd45, %r345, 4;
	add.s64 	%rd46, %rd1, %rd45;
	st.global.u32 	[%rd46], %r231;
	mov.u32 	%r345, %r97;
$L__BB0_67:
	add.s32 	%r232, %r380, 3;
	setp.eq.s32 	%p21, %r232, %r169;
	@%p21 bra 	$L__BB0_69;
	ld.global.u32 	%r233, [%rd8+12];
	add.s32 	%r99, %r345, 1;
	mul.wide.s32 	%rd47, %r345, 4;
	add.s64 	%rd48, %rd1, %rd47;
	st.global.u32 	[%rd48], %r233;
	mov.u32 	%r345, %r99;
$L__BB0_69:
	add.s32 	%r234, %r380, 4;
	setp.eq.s32 	%p22, %r234, %r169;
	@%p22 bra 	$L__BB0_71;
	ld.global.u32 	%r235, [%rd8+16];
	add.s32 	%r101, %r345, 1;
	mul.wide.s32 	%rd49, %r345, 4;
	add.s64 	%rd50, %rd1, %rd49;
	st.global.u32 	[%rd50], %r235;
	mov.u32 	%r345, %r101;
$L__BB0_71:
	add.s32 	%r236, %r380, 5;
	setp.eq.s32 	%p23, %r236, %r169;
	@%p23 bra 	$L__BB0_73;
	ld.global.u32 	%r237, [%rd8+20];
	add.s32 	%r103, %r345, 1;
	mul.wide.s32 	%rd51, %r345, 4;
	add.s64 	%rd52, %rd1, %rd51;
	st.global.u32 	[%rd52], %r237;
	mov.u32 	%r345, %r103;
$L__BB0_73:
	add.s32 	%r238, %r380, 6;
	setp.eq.s32 	%p24, %r238, %r169;
	@%p24 bra 	$L__BB0_75;
	ld.global.u32 	%r239, [%rd8+24];
	add.s32 	%r105, %r345, 1;
	mul.wide.s32 	%rd53, %r345, 4;
	add.s64 	%rd54, %rd1, %rd53;
	st.global.u32 	[%rd54], %r239;
	mov.u32 	%r345, %r105;
$L__BB0_75:
	add.s32 	%r240, %r380, 7;
	setp.eq.s32 	%p25, %r240, %r169;
	@%p25 bra 	$L__BB0_77;
	ld.global.u32 	%r241, [%rd8+28];
	add.s32 	%r107, %r345, 1;
	mul.wide.s32 	%rd55, %r345, 4;
	add.s64 	%rd56, %rd1, %rd55;
	st.global.u32 	[%rd56], %r241;
	mov.u32 	%r345, %r107;
$L__BB0_77:
	add.s32 	%r380, %r380, 8;
	setp.eq.s32 	%p26, %r380, %r86;
	mov.u32 	%r399, %r86;
	@%p26 bra 	$L__BB0_78;
	bra.uni 	$L__BB0_61;
$L__BB0_78:
	setp.eq.s32 	%p27, %r83, 0;
	@%p27 bra 	$L__BB0_60;
	setp.lt.u32 	%p28, %r84, 3;
	@%p28 bra 	$L__BB0_89;
	setp.eq.s32 	%p29, %r399, %r169;
	@%p29 bra 	$L__BB0_82;
	add.s32 	%r243, %r399, %r90;
	mul.wide.u32 	%rd57, %r243, 4;
	add.s64 	%rd58, %rd2, %rd57;
	ld.global.u32 	%r244, [%rd58];
	add.s32 	%r115, %r345, 1;
	mul.wide.s32 	%rd59, %r345, 4;
	add.s64 	%rd60, %rd1, %rd59;
	st.global.u32 	[%rd60], %r244;
	mov.u32 	%r345, %r115;
$L__BB0_82:
	add.s32 	%r245, %r399, 1;
	setp.eq.s32 	%p30, %r245, %r169;
	cvt.u64.u32 	%rd61, %r90;
	cvt.u64.u32 	%rd62, %r399;
	add.s64 	%rd63, %rd62, %rd61;
	shl.b64 	%rd64, %rd63, 2;
	add.s64 	%rd9, %rd2, %rd64;
	@%p30 bra 	$L__BB0_84;
	ld.global.u32 	%r246, [%rd9+4];
	add.s32 	%r117, %r345, 1;
	mul.wide.s32 	%rd65, %r345, 4;
	add.s64 	%rd66, %rd1, %rd65;
	st.global.u32 	[%rd66], %r246;
	mov.u32 	%r345, %r117;
$L__BB0_84:
	add.s32 	%r247, %r399, 2;
	setp.eq.s32 	%p31, %r247, %r169;
	@%p31 bra 	$L__BB0_86;
	ld.global.u32 	%r248, [%rd9+8];
	add.s32 	%r119, %r345, 1;
	mul.wide.s32 	%rd67, %r345, 4;
	add.s64 	%rd68, %rd1, %rd67;
	st.global.u32 	[%rd68], %r248;
	mov.u32 	%r345, %r119;
$L__BB0_86:
	add.s32 	%r249, %r399, 3;
	setp.eq.s32 	%p32, %r249, %r169;
	@%p32 bra 	$L__BB0_88;
	ld.global.u32 	%r250, [%rd9+12];
	add.s32 	%r121, %r345, 1;
	mul.wide.s32 	%rd69, %r345, 4;
	add.s64 	%rd70, %rd1, %rd69;
	st.global.u32 	[%rd70], %r250;
	mov.u32 	%r345, %r121;
$L__BB0_88:
	add.s32 	%r399, %r399, 4;
$L__BB0_89:
	setp.eq.s32 	%p33, %r85, 0;
	@%p33 bra 	$L__BB0_60;
	setp.eq.s32 	%p34, %r85, 1;
	@%p34 bra 	$L__BB0_96;
	setp.eq.s32 	%p35, %r399, %r169;
	@%p35 bra 	$L__BB0_93;
	add.s32 	%r252, %r399, %r90;
	mul.wide.u32 	%rd71, %r252, 4;
	add.s64 	%rd72, %rd2, %rd71;
	ld.global.u32 	%r253, [%rd72];
	add.s32 	%r127, %r345, 1;
	mul.wide.s32 	%rd73, %r345, 4;
	add.s64 	%rd74, %rd1, %rd73;
	st.global.u32 	[%rd74], %r253;
	mov.u32 	%r345, %r127;
$L__BB0_93:
	add.s32 	%r254, %r399, 1;
	setp.eq.s32 	%p36, %r254, %r169;
	@%p36 bra 	$L__BB0_95;
	cvt.u64.u32 	%rd75, %r90;
	cvt.u64.u32 	%rd76, %r399;
	add.s64 	%rd77, %rd76, %rd75;
	shl.b64 	%rd78, %rd77, 2;
	add.s64 	%rd79, %rd2, %rd78;
	ld.global.u32 	%r255, [%rd79+4];
	add.s32 	%r129, %r345, 1;
	mul.wide.s32 	%rd80, %r345, 4;
	add.s64 	%rd81, %rd1, %rd80;
	st.global.u32 	[%rd81], %r255;
	mov.u32 	%r345, %r129;
$L__BB0_95:
	add.s32 	%r399, %r399, 2;
$L__BB0_96:
	setp.eq.s32 	%p37, %r87, 0;
	@%p37 bra 	$L__BB0_60;
	setp.eq.s32 	%p38, %r399, %r169;
	@%p38 bra 	$L__BB0_60;
	add.s32 	%r256, %r399, %r90;
	mul.wide.u32 	%rd82, %r256, 4;
	add.s64 	%rd83, %rd2, %rd82;
	ld.global.u32 	%r257, [%rd83];
	add.s32 	%r135, %r345, 1;
	mul.wide.s32 	%rd84, %r345, 4;
	add.s64 	%rd85, %rd1, %rd84;
	st.global.u32 	[%rd85], %r257;
	mov.u32 	%r345, %r135;
	bra.uni 	$L__BB0_60;
$L__BB0_99:
	setp.lt.u32 	%p17, %r168, 8;
	mov.b32 	%r399, 0;
	@%p17 bra 	$L__BB0_78;
	mov.b32 	%r380, 0;
	cvt.u64.u32 	%rd39, %r90;
	bra.uni 	$L__BB0_61;
$L__BB0_101:
	setp.lt.s32 	%p3, %r166, 1;
	@%p3 bra 	$L__BB0_105;
	and.b32  	%r136, %r166, 15;
	add.s32 	%r137, %r136, -1;
	and.b32  	%r138, %r166, 7;
	add.s32 	%r139, %r138, -1;
	and.b32  	%r140, %r166, 2147483632;
	and.b32  	%r141, %r166, 3;
	mov.b32 	%r406, 0;
$L__BB0_103:
	mad.lo.s32 	%r178, %r406, %r168, %r169;
	mul.wide.s32 	%rd17, %r178, 4;
	add.s64 	%rd18, %rd2, %rd17;
	ld.global.u32 	%r179, [%rd18];
	setp.eq.s32 	%p4, %r2, %r179;
	@%p4 bra 	$L__BB0_106;
$L__BB0_104:
	add.s32 	%r406, %r406, 1;
	setp.eq.s32 	%p14, %r406, %r167;
	@%p14 bra 	$L__BB0_105;
	bra.uni 	$L__BB0_103;
$L__BB0_105:
	ret;
$L__BB0_106:
	setp.lt.u32 	%p5, %r166, 16;
	mov.b32 	%r415, 0;
	@%p5 bra 	$L__BB0_109;
	mov.b32 	%r408, 0;
$L__BB0_108:
	.pragma "nounroll";
	add.s32 	%r183, %r408, %r1;
	mul.wide.s32 	%rd19, %r183, 4;
	add.s64 	%rd20, %rd3, %rd19;
	ld.global.u32 	%r184, [%rd20];
	mul.wide.s32 	%rd21, %r345, 4;
	add.s64 	%rd22, %rd1, %rd21;
	st.global.u32 	[%rd22], %r184;
	ld.global.u32 	%r185, [%rd20+4];
	st.global.u32 	[%rd22+4], %r185;
	ld.global.u32 	%r186, [%rd20+8];
	st.global.u32 	[%rd22+8], %r186;
	ld.global.u32 	%r187, [%rd20+12];
	st.global.u32 	[%rd22+12], %r187;
	ld.global.u32 	%r188, [%rd20+16];
	st.global.u32 	[%rd22+16], %r188;
	ld.global.u32 	%r189, [%rd20+20];
	st.global.u32 	[%rd22+20], %r189;
	ld.global.u32 	%r190, [%rd20+24];
	st.global.u32 	[%rd22+24], %r190;
	ld.global.u32 	%r191, [%rd20+28];
	st.global.u32 	[%rd22+28], %r191;
	ld.global.u32 	%r192, [%rd20+32];
	st.global.u32 	[%rd22+32], %r192;
	ld.global.u32 	%r193, [%rd20+36];
	st.global.u32 	[%rd22+36], %r193;
	ld.global.u32 	%r194, [%rd20+40];
	st.global.u32 	[%rd22+40], %r194;
	ld.global.u32 	%r195, [%rd20+44];
	st.global.u32 	[%rd22+44], %r195;
	ld.global.u32 	%r196, [%rd20+48];
	st.global.u32 	[%rd22+48], %r196;
	ld.global.u32 	%r197, [%rd20+52];
	st.global.u32 	[%rd22+52], %r197;
	ld.global.u32 	%r198, [%rd20+56];
	st.global.u32 	[%rd22+56], %r198;
	ld.global.u32 	%r199, [%rd20+60];
	add.s32 	%r345, %r345, 16;
	st.global.u32 	[%rd22+60], %r199;
	add.s32 	%r408, %r408, 16;
	setp.eq.s32 	%p6, %r408, %r140;
	mov.u32 	%r415, %r140;
	@%p6 bra 	$L__BB0_109;
	bra.uni 	$L__BB0_108;
$L__BB0_109:
	setp.eq.s32 	%p7, %r136, 0;
	@%p7 bra 	$L__BB0_104;
	setp.lt.u32 	%p8, %r137, 7;
	@%p8 bra 	$L__BB0_112;
	add.s32 	%r201, %r415, %r1;
	mul.wide.s32 	%rd23, %r201, 4;
	add.s64 	%rd24, %rd3, %rd23;
	ld.global.u32 	%r202, [%rd24];
	mul.wide.s32 	%rd25, %r345, 4;
	add.s64 	%rd26, %rd1, %rd25;
	st.global.u32 	[%rd26], %r202;
	ld.global.u32 	%r203, [%rd24+4];
	st.global.u32 	[%rd26+4], %r203;
	ld.global.u32 	%r204, [%rd24+8];
	st.global.u32 	[%rd26+8], %r204;
	ld.global.u32 	%r205, [%rd24+12];
	st.global.u32 	[%rd26+12], %r205;
	ld.global.u32 	%r206, [%rd24+16];
	st.global.u32 	[%rd26+16], %r206;
	ld.global.u32 	%r207, [%rd24+20];
	st.global.u32 	[%rd26+20], %r207;
	ld.global.u32 	%r208, [%rd24+24];
	st.global.u32 	[%rd26+24], %r208;
	ld.global.u32 	%r209, [%rd24+28];
	st.global.u32 	[%rd26+28], %r209;
	add.s32 	%r345, %r345, 8;
	add.s32 	%r415, %r415, 8;
$L__BB0_112:
	setp.eq.s32 	%p9, %r138, 0;
	@%p9 bra 	$L__BB0_104;
	setp.lt.u32 	%p10, %r139, 3;
	mov.u32 	%r419, %r345;
	@%p10 bra 	$L__BB0_115;
	add.s32 	%r211, %r415, %r1;
	mul.wide.s32 	%rd27, %r211, 4;
	add.s64 	%rd28, %rd3, %rd27;
	ld.global.u32 	%r212, [%rd28];
	mul.wide.s32 	%rd29, %r345, 4;
	add.s64 	%rd30, %rd1, %rd29;
	st.global.u32 	[%rd30], %r212;
	ld.global.u32 	%r213, [%rd28+4];
	st.global.u32 	[%rd30+4], %r213;
	ld.global.u32 	%r214, [%rd28+8];
	st.global.u32 	[%rd30+8], %r214;
	ld.global.u32 	%r215, [%rd28+12];
	st.global.u32 	[%rd30+12], %r215;
	add.s32 	%r345, %r345, 4;
	add.s32 	%r415, %r415, 4;
	mov.u32 	%r419, %r345;
$L__BB0_115:
	setp.eq.s32 	%p11, %r141, 0;
	@%p11 bra 	$L__BB0_104;
	setp.eq.s32 	%p12, %r141, 1;
	add.s32 	%r216, %r415, %r1;
	mul.wide.s32 	%rd31, %r216, 4;
	add.s64 	%rd10, %rd3, %rd31;
	ld.global.u32 	%r217, [%rd10];
	add.s32 	%r345, %r419, 1;
	mul.wide.s32 	%rd32, %r419, 4;
	add.s64 	%rd11, %rd1, %rd32;
	st.global.u32 	[%rd11], %r217;
	@%p12 bra 	$L__BB0_104;
	setp.eq.s32 	%p13, %r141, 2;
	ld.global.u32 	%r218, [%rd10+4];
	add.s32 	%r345, %r419, 2;
	st.global.u32 	[%rd11+4], %r218;
	@%p13 bra 	$L__BB0_104;
	ld.global.u32 	%r219, [%rd10+8];
	add.s32 	%r345, %r419, 3;
	st.global.u32 	[%rd11+8], %r219;
	bra.uni 	$L__BB0_104;

}
	// .globl	_Z28gpu_get_join_size_per_threadPiS_iiiS_iii
.visible .entry _Z28gpu_get_join_size_per_threadPiS_iiiS_iii(
	.param .u64 .ptr .align 1 _Z28gpu_get_join_size_per_threadPiS_iiiS_iii_param_0,
	.param .u64 .ptr .align 1 _Z28gpu_get_join_size_per_threadPiS_iiiS_iii_param_1,
	.param .u32 _Z28gpu_get_join_size_per_threadPiS_iiiS_iii_param_2,
	.param .u32 _Z28gpu_get_join_size_per_threadPiS_iiiS_iii_param_3,
	.param .u32 _Z28gpu_get_join_size_per_threadPiS_iiiS_iii_param_4,
	.param .u64 .ptr .align 1 _Z28gpu_get_join_size_per_threadPiS_iiiS_iii_param_5,
	.param .u32 _Z28gpu_get_join_size_per_threadPiS_iiiS_iii_param_6,
	.param .u32 _Z28gpu_get_join_size_per_threadPiS_iiiS_iii_param_7,
	.param .u32 _Z28gpu_get_join_size_per_threadPiS_iiiS_iii_param_8
)
{
	.reg .pred 	%p<40>;
	.reg .b32 	%r<156>;
	.reg .b64 	%rd<47>;

	ld.param.u64 	%rd2, [_Z28gpu_get_join_size_per_threadPiS_iiiS_iii_param_0];
	ld.param.u64 	%rd3, [_Z28gpu_get_join_size_per_threadPiS_iiiS_iii_param_1];
	ld.param.u32 	%r43, [_Z28gpu_get_join_size_per_threadPiS_iiiS_iii_param_2];
	ld.param.u32 	%r38, [_Z28gpu_get_join_size_per_threadPiS_iiiS_iii_param_3];
	ld.param.u32 	%r39, [_Z28gpu_get_join_size_per_threadPiS_iiiS_iii_param_4];
	ld.param.u64 	%rd4, [_Z28gpu_get_join_size_per_threadPiS_iiiS_iii_param_5];
	ld.param.u32 	%r40, [_Z28gpu_get_join_size_per_threadPiS_iiiS_iii_param_6];
	ld.param.u32 	%r41, [_Z28gpu_get_join_size_per_threadPiS_iiiS_iii_param_7];
	ld.param.u32 	%r42, [_Z28gpu_get_join_size_per_threadPiS_iiiS_iii_param_8];
	cvta.to.global.u64 	%rd1, %rd4;
	mov.u32 	%r44, %ctaid.x;
	mov.u32 	%r45, %ntid.x;
	mov.u32 	%r46, %tid.x;
	mad.lo.s32 	%r1, %r44, %r45, %r46;
	setp.ge.s32 	%p1, %r1, %r43;
	@%p1 bra 	$L__BB1_15;
	cvta.to.global.u64 	%rd5, %rd3;
	add.s32 	%r48, %r38, %r41;
	add.s32 	%r2, %r48, -1;
	mad.lo.s32 	%r49, %r38, %r1, %r39;
	mul.wide.s32 	%rd6, %r49, 4;
	add.s64 	%rd7, %rd5, %rd6;
	ld.global.u32 	%r3, [%rd7];
	setp.lt.s32 	%p2, %r40, 1;
	mov.b32 	%r155, 0;
	@%p2 bra 	$L__BB1_14;
	and.b32  	%r4, %r40, 15;
	setp.lt.u32 	%p3, %r40, 16;
	mov.b32 	%r147, 0;
	mov.u32 	%r155, %r147;
	@%p3 bra 	$L__BB1_5;
	and.b32  	%r147, %r40, 2147483632;
	neg.s32 	%r141, %r147;
	shl.b32 	%r7, %r41, 4;
	mov.b32 	%r155, 0;
	mul.wide.s32 	%rd10, %r41, 4;
	mov.u32 	%r140, %r42;
$L__BB1_4:
	.pragma "nounroll";
	mul.wide.s32 	%rd8, %r140, 4;
	add.s64 	%rd9, %rd1, %rd8;
	ld.global.u32 	%r53, [%rd9];
	setp.eq.s32 	%p4, %r3, %r53;
	selp.b32 	%r54, %r2, 0, %p4;
	add.s32 	%r55, %r54, %r155;
	add.s64 	%rd11, %rd9, %rd10;
	ld.global.u32 	%r56, [%rd11];
	setp.eq.s32 	%p5, %r3, %r56;
	selp.b32 	%r57, %r2, 0, %p5;
	add.s32 	%r58, %r57, %r55;
	add.s64 	%rd12, %rd11, %rd10;
	ld.global.u32 	%r59, [%rd12];
	setp.eq.s32 	%p6, %r3, %r59;
	selp.b32 	%r60, %r2, 0, %p6;
	add.s32 	%r61, %r60, %r58;
	add.s64 	%rd13, %rd12, %rd10;
	ld.global.u32 	%r62, [%rd13];
	setp.eq.s32 	%p7, %r3, %r62;
	selp.b32 	%r63, %r2, 0, %p7;
	add.s32 	%r64, %r63, %r61;
	add.s64 	%rd14, %rd13, %rd10;
	ld.global.u32 	%r65, [%rd14];
	setp.eq.s32 	%p8, %r3, %r65;
	selp.b32 	%r66, %r2, 0, %p8;
	add.s32 	%r67, %r66, %r64;
	add.s64 	%rd15, %rd14, %rd10;
	ld.global.u32 	%r68, [%rd15];
	setp.eq.s32 	%p9, %r3, %r68;
	selp.b32 	%r69, %r2, 0, %p9;
	add.s32 	%r70, %r69, %r67;
	add.s64 	%rd16, %rd15, %rd10;
	ld.global.u32 	%r71, [%rd16];
	setp.eq.s32 	%p10, %r3, %r71;
	selp.b32 	%r72, %r2, 0, %p10;
	add.s32 	%r73, %r72, %r70;
	add.s64 	%rd17, %rd16, %rd10;
	ld.global.u32 	%r74, [%rd17];
	setp.eq.s32 	%p11, %r3, %r74;
	selp.b32 	%r75, %r2, 0, %p11;
	add.s32 	%r76, %r75, %r73;
	add.s64 	%rd18, %rd17, %rd10;
	ld.global.u32 	%r77, [%rd18];
	setp.eq.s32 	%p12, %r3, %r77;
	selp.b32 	%r78, %r2, 0, %p12;
	add.s32 	%r79, %r78, %r76;
	add.s64 	%rd19, %rd18, %rd10;
	ld.global.u32 	%r80, [%rd19];
	setp.eq.s32 	%p13, %r3, %r80;
	selp.b32 	%r81, %r2, 0, %p13;
	add.s32 	%r82, %r81, %r79;
	add.s64 	%rd20, %rd19, %rd10;
	ld.global.u32 	%r83, [%rd20];
	setp.eq.s32 	%p14, %r3, %r83;
	selp.b32 	%r84, %r2, 0, %p14;
	add.s32 	%r85, %r84, %r82;
	add.s64 	%rd21, %rd20, %rd10;
	ld.global.u32 	%r86, [%rd21];
	setp.eq.s32 	%p15, %r3, %r86;
	selp.b32 	%r87, %r2, 0, %p15;
	add.s32 	%r88, %r87, %r85;
	add.s64 	%rd22, %rd21, %rd10;
	ld.global.u32 	%r89, [%rd22];
	setp.eq.s32 	%p16, %r3, %r89;
	selp.b32 	%r90, %r2, 0, %p16;
	add.s32 	%r91, %r90, %r88;
	add.s64 	%rd23, %rd22, %rd10;
	ld.global.u32 	%r92, [%rd23];
	setp.eq.s32 	%p17, %r3, %r92;
	selp.b32 	%r93, %r2, 0, %p17;
	add.s32 	%r94, %r93, %r91;
	add.s64 	%rd24, %rd23, %rd10;
	ld.global.u32 	%r95, [%rd24];
	setp.eq.s32 	%p18, %r3, %r95;
	selp.b32 	%r96, %r2, 0, %p18;
	add.s32 	%r97, %r96, %r94;
	add.s64 	%rd25, %rd24, %rd10;
	ld.global.u32 	%r98, [%rd25];
	setp.eq.s32 	%p19, %r3, %r98;
	selp.b32 	%r99, %r2, 0, %p19;
	add.s32 	%r155, %r99, %r97;
	add.s32 	%r141, %r141, 16;
	add.s32 	%r140, %r140, %r7;
	setp.ne.s32 	%p20, %r141, 0;
	@%p20 bra 	$L__BB1_4;
$L__BB1_5:
	setp.eq.s32 	%p21, %r4, 0;
	@%p21 bra 	$L__BB1_14;
	and.b32  	%r17, %r40, 7;
	setp.lt.u32 	%p22, %r4, 8;
	@%p22 bra 	$L__BB1_8;
	mad.lo.s32 	%r101, %r147, %r41, %r42;
	mul.wide.s32 	%rd26, %r101, 4;
	add.s64 	%rd27, %rd1, %rd26;
	ld.global.u32 	%r102, [%rd27];
	setp.eq.s32 	%p23, %r3, %r102;
	selp.b32 	%r103, %r2, 0, %p23;
	add.s32 	%r104, %r103, %r155;
	mul.wide.s32 	%rd28, %r41, 4;
	add.s64 	%rd29, %rd27, %rd28;
	ld.global.u32 	%r105, [%rd29];
	setp.eq.s32 	%p24, %r3, %r105;
	selp.b32 	%r106, %r2, 0, %p24;
	add.s32 	%r107, %r106, %r104;
	add.s64 	%rd30, %rd29, %rd28;
	ld.global.u32 	%r108, [%rd30];
	setp.eq.s32 	%p25, %r3, %r108;
	selp.b32 	%r109, %r2, 0, %p25;
	add.s32 	%r110, %r109, %r107;
	add.s64 	%rd31, %rd30, %rd28;
	ld.global.u32 	%r111, [%rd31];
	setp.eq.s32 	%p26, %r3, %r111;
	selp.b32 	%r112, %r2, 0, %p26;
	add.s32 	%r113, %r112, %r110;
	add.s64 	%rd32, %rd31, %rd28;
	ld.global.u32 	%r114, [%rd32];
	setp.eq.s32 	%p27, %r3, %r114;
	selp.b32 	%r115, %r2, 0, %p27;
	add.s32 	%r116, %r115, %r113;
	add.s64 	%rd33, %rd32, %rd28;
	ld.global.u32 	%r117, [%rd33];
	setp.eq.s32 	%p28, %r3, %r117;
	selp.b32 	%r118, %r2, 0, %p28;
	add.s32 	%r119, %r118, %r116;
	add.s64 	%rd34, %rd33, %rd28;
	ld.global.u32 	%r120, [%rd34];
	setp.eq.s32 	%p29, %r3, %r120;
	selp.b32 	%r121, %r2, 0, %p29;
	add.s32 	%r122, %r121, %r119;
	add.s64 	%rd35, %rd34, %rd28;
	ld.global.u32 	%r123, [%rd35];
	setp.eq.s32 	%p30, %r3, %r123;
	selp.b32 	%r124, %r2, 0, %p30;
	add.s32 	%r155, %r124, %r122;
	add.s32 	%r147, %r147, 8;
$L__BB1_8:
	setp.eq.s32 	%p31, %r17, 0;
	@%p31 bra 	$L__BB1_14;
	and.b32  	%r23, %r40, 3;
	setp.lt.u32 	%p32, %r17, 4;
	@%p32 bra 	$L__BB1_11;
	mad.lo.s32 	%r126, %r147, %r41, %r42;
	mul.wide.s32 	%rd36, %r126, 4;
	add.s64 	%rd37, %rd1, %rd36;
	ld.global.u32 	%r127, [%rd37];
	setp.eq.s32 	%p33, %r3, %r127;
	selp.b32 	%r128, %r2, 0, %p33;
	add.s32 	%r129, %r128, %r155;
	mul.wide.s32 	%rd38, %r41, 4;
	add.s64 	%rd39, %rd37, %rd38;
	ld.global.u32 	%r130, [%rd39];
	setp.eq.s32 	%p34, %r3, %r130;
	selp.b32 	%r131, %r2, 0, %p34;
	add.s32 	%r132, %r131, %r129;
	add.s64 	%rd40, %rd39, %rd38;
	ld.global.u32 	%r133, [%rd40];
	setp.eq.s32 	%p35, %r3, %r133;
	selp.b32 	%r134, %r2, 0, %p35;
	add.s32 	%r135, %r134, %r132;
	add.s64 	%rd41, %rd40, %rd38;
	ld.global.u32 	%r136, [%rd41];
	setp.eq.s32 	%p36, %r3, %r136;
	selp.b32 	%r137, %r2, 0, %p36;
	add.s32 	%r155, %r137, %r135;
	add.s32 	%r147, %r147, 4;
$L__BB1_11:
	setp.eq.s32 	%p37, %r23, 0;
	@%p37 bra 	$L__BB1_14;
	mad.lo.s32 	%r153, %r147, %r41, %r42;
	neg.s32 	%r152, %r23;
$L__BB1_13:
	.pragma "nounroll";
	mul.wide.s32 	%rd42, %r153, 4;
	add.s64 	%rd43, %rd1, %rd42;
	ld.global.u32 	%r138, [%rd43];
	setp.eq.s32 	%p38, %r3, %r138;
	selp.b32 	%r139, %r2, 0, %p38;
	add.s32 	%r155, %r139, %r155;
	add.s32 	%r153, %r153, %r41;
	add.s32 	%r152, %r152, 1;
	setp.ne.s32 	%p39, %r152, 0;
	@%p39 bra 	$L__BB1_13;
$L__BB1_14:
	cvta.to.global.u64 	%rd44, %rd2;
	mul.wide.s32 	%rd45, %r1, 4;
	add.s64 	%rd46, %rd44, %rd45;
	st.global.u32 	[%rd46], %r155;
$L__BB1_15:
	ret;

}
	// .globl	_Z25gpu_get_join_data_dynamicPiS_S_iiiS_iii
.visible .entry _Z25gpu_get_join_data_dynamicPiS_S_iiiS_iii(
	.param .u64 .ptr .align 1 _Z25gpu_get_join_data_dynamicPiS_S_iiiS_iii_param_0,
	.param .u64 .ptr .align 1 _Z25gpu_get_join_data_dynamicPiS_S_iiiS_iii_param_1,
	.param .u64 .ptr .align 1 _Z25gpu_get_join_data_dynamicPiS_S_iiiS_iii_param_2,
	.param .u32 _Z25gpu_get_join_data_dynamicPiS_S_iiiS_iii_param_3,
	.param .u32 _Z25gpu_get_join_data_dynamicPiS_S_iiiS_iii_param_4,
	.param .u32 _Z25gpu_get_join_data_dynamicPiS_S_iiiS_iii_param_5,
	.param .u64 .ptr .align 1 _Z25gpu_get_join_data_dynamicPiS_S_iiiS_iii_param_6,
	.param .u32 _Z25gpu_get_join_data_dynamicPiS_S_iiiS_iii_param_7,
	.param .u32 _Z25gpu_get_join_data_dynamicPiS_S_iiiS_iii_param_8,
	.param .u32 _Z25gpu_get_join_data_dynamicPiS_S_iiiS_iii_param_9
)
{
	.reg .pred 	%p<74>;
	.reg .b32 	%r<420>;
	.reg .b64 	%rd<157>;

	ld.param.u64 	%rd14, [_Z25gpu_get_join_data_dynamicPiS_S_iiiS_iii_param_0];
	ld.param.u64 	%rd13, [_Z25gpu_get_join_data_dynamicPiS_S_iiiS_iii_param_1];
	ld.param.u64 	%rd15, [_Z25gpu_get_join_data_dynamicPiS_S_iiiS_iii_param_2];
	ld.param.u32 	%r172, [_Z25gpu_get_join_data_dynamicPiS_S_iiiS_iii_param_3];
	ld.param.u32 	%r167, [_Z25gpu_get_join_data_dynamicPiS_S_iiiS_iii_param_4];
	ld.param.u32 	%r168, [_Z25gpu_get_join_data_dynamicPiS_S_iiiS_iii_param_5];
	ld.param.u64 	%rd16, [_Z25gpu_get_join_data_dynamicPiS_S_iiiS_iii_param_6];
	ld.param.u32 	%r169, [_Z25gpu_get_join_data_dynamicPiS_S_iiiS_iii_param_7];
	ld.param.u32 	%r170, [_Z25gpu_get_join_data_dynamicPiS_S_iiiS_iii_param_8];
	ld.param.u32 	%r171, [_Z25gpu_get_join_data_dynamicPiS_S_iiiS_iii_param_9];
	cvta.to.global.u64 	%rd1, %rd14;
	cvta.to.global.u64 	%rd2, %rd16;
	cvta.to.global.u64 	%rd3, %rd15;
	mov.u32 	%r173, %ctaid.x;
	mov.u32 	%r174, %ntid.x;
	mov.u32 	%r175, %tid.x;
	mad.lo.s32 	%r1, %r173, %r174, %r175;
	setp.ge.s32 	%p1, %r1, %r172;
	@%p1 bra 	$L__BB2_106;
	cvta.to.global.u64 	%rd17, %rd13;
	mul.lo.s32 	%r2, %r167, %r1;
	add.s32 	%r176, %r2, %r168;
	mul.wide.s32 	%rd18, %r176, 4;
	add.s64 	%rd19, %rd3, %rd18;
	ld.global.u32 	%r3, [%rd19];
	mul.wide.s32 	%rd20, %r1, 4;
	add.s64 	%rd4, %rd17, %rd20;
	setp.lt.s32 	%p2, %r169, 1;
	@%p2 bra 	$L__BB2_106;
	ld.global.u32 	%r345, [%rd4];
	setp.lt.s32 	%p3, %r170, 1;
	@%p3 bra 	$L__BB2_102;
	setp.lt.s32 	%p16, %r167, 1;
	@%p16 bra 	$L__BB2_59;
	and.b32  	%r5, %r167, 15;
	and.b32  	%r6, %r167, 7;
	and.b32  	%r7, %r170, 7;
	and.b32  	%r8, %r167, 2147483632;
	and.b32  	%r9, %r167, 3;
	and.b32  	%r10, %r170, 2147483640;
	and.b32  	%r11, %r170, 1;
	neg.s32 	%r12, %r8;
	mov.b32 	%r338, 0;
$L__BB2_5:
	mul.lo.s32 	%r15, %r338, %r170;
	add.s32 	%r259, %r15, %r171;
	mul.wide.s32 	%rd90, %r259, 4;
	add.s64 	%rd91, %rd2, %rd90;
	ld.global.u32 	%r260, [%rd91];
	setp.eq.s32 	%p41, %r3, %r260;
	@%p41 bra 	$L__BB2_46;
$L__BB2_6:
	add.s32 	%r338, %r338, 1;
	setp.eq.s32 	%p73, %r338, %r169;
	@%p73 bra 	$L__BB2_106;
	bra.uni 	$L__BB2_5;
$L__BB2_7:
	.pragma "nounroll";
	mul.wide.s32 	%rd92, %r345, 4;
	add.s64 	%rd93, %rd1, %rd92;
	mul.wide.s32 	%rd94, %r340, 4;
	add.s64 	%rd95, %rd3, %rd94;
	ld.global.u32 	%r263, [%rd95];
	st.global.u32 	[%rd93], %r263;
	ld.global.u32 	%r264, [%rd95+4];
	st.global.u32 	[%rd93+4], %r264;
	ld.global.u32 	%r265, [%rd95+8];
	st.global.u32 	[%rd93+8], %r265;
	ld.global.u32 	%r266, [%rd95+12];
	st.global.u32 	[%rd93+12], %r266;
	ld.global.u32 	%r267, [%rd95+16];
	st.global.u32 	[%rd93+16], %r267;
	ld.global.u32 	%r268, [%rd95+20];
	st.global.u32 	[%rd93+20], %r268;
	ld.global.u32 	%r269, [%rd95+24];
	st.global.u32 	[%rd93+24], %r269;
	ld.global.u32 	%r270, [%rd95+28];
	st.global.u32 	[%rd93+28], %r270;
	ld.global.u32 	%r271, [%rd95+32];
	st.global.u32 	[%rd93+32], %r271;
	ld.global.u32 	%r272, [%rd95+36];
	st.global.u32 	[%rd93+36], %r272;
	ld.global.u32 	%r273, [%rd95+40];
	st.global.u32 	[%rd93+40], %r273;
	ld.global.u32 	%r274, [%rd95+44];
	st.global.u32 	[%rd93+44], %r274;
	ld.global.u32 	%r275, [%rd95+48];
	st.global.u32 	[%rd93+48], %r275;
	ld.global.u32 	%r276, [%rd95+52];
	st.global.u32 	[%rd93+52], %r276;
	ld.global.u32 	%r277, [%rd95+56];
	st.global.u32 	[%rd93+56], %r277;
	ld.global.u32 	%r278, [%rd95+60];
	add.s32 	%r345, %r345, 16;
	st.global.u32 	[%rd93+60], %r278;
	add.s32 	%r341, %r341, 16;
	add.s32 	%r340, %r340, 16;
	setp.eq.s32 	%p43, %r341, 0;
	mov.u32 	%r372, %r8;
	@%p43 bra 	$L__BB2_47;
	bra.uni 	$L__BB2_7;
$L__BB2_8:
	.pragma "nounroll";
	setp.eq.s32 	%p52, %r343, %r171;
	@%p52 bra 	$L__BB2_10;
	add.s32 	%r304, %r343, %r15;
	mul.wide.u32 	%rd106, %r304, 4;
	add.s64 	%rd107, %rd2, %rd106;
	ld.global.u32 	%r305, [%rd107];
	add.s32 	%r24, %r345, 1;
	mul.wide.s32 	%rd108, %r345, 4;
	add.s64 	%rd109, %rd1, %rd108;
	st.global.u32 	[%rd109], %r305;
	mov.u32 	%r345, %r24;
$L__BB2_10:
	add.s32 	%r306, %r343, 1;
	setp.eq.s32 	%p53, %r306, %r171;
	cvt.u64.u32 	%rd111, %r343;
	add.s64 	%rd112, %rd111, %rd110;
	shl.b64 	%rd113, %rd112, 2;
	add.s64 	%rd5, %rd2, %rd113;
	@%p53 bra 	$L__BB2_12;
	ld.global.u32 	%r307, [%rd5+4];
	add.s32 	%r26, %r345, 1;
	mul.wide.s32 	%rd114, %r345, 4;
	add.s64 	%rd115, %rd1, %rd114;
	st.global.u32 	[%rd115], %r307;
	mov.u32 	%r345, %r26;
$L__BB2_12:
	add.s32 	%r308, %r343, 2;
	setp.eq.s32 	%p54, %r308, %r171;
	@%p54 bra 	$L__BB2_14;
	ld.global.u32 	%r309, [%rd5+8];
	add.s32 	%r28, %r345, 1;
	mul.wide.s32 	%rd116, %r345, 4;
	add.s64 	%rd117, %rd1, %rd116;
	st.global.u32 	[%rd117], %r309;
	mov.u32 	%r345, %r28;
$L__BB2_14:
	add.s32 	%r310, %r343, 3;
	setp.eq.s32 	%p55, %r310, %r171;
	@%p55 bra 	$L__BB2_16;
	ld.global.u32 	%r311, [%rd5+12];
	add.s32 	%r30, %r345, 1;
	mul.wide.s32 	%rd118, %r345, 4;
	add.s64 	%rd119, %rd1, %rd118;
	st.global.u32 	[%rd119], %r311;
	mov.u32 	%r345, %r30;
$L__BB2_16:
	add.s32 	%r312, %r343, 4;
	setp.eq.s32 	%p56, %r312, %r171;
	@%p56 bra 	$L__BB2_18;
	ld.global.u32 	%r313, [%rd5+16];
	add.s32 	%r32, %r345, 1;
	mul.wide.s32 	%rd120, %r345, 4;
	add.s64 	%rd121, %rd1, %rd120;
	st.global.u32 	[%rd121], %r313;
	mov.u32 	%r345, %r32;
$L__BB2_18:
	add.s32 	%r314, %r343, 5;
	setp.eq.s32 	%p57, %r314, %r171;
	@%p57 bra 	$L__BB2_20;
	ld.global.u32 	%r315, [%rd5+20];
	add.s32 	%r34, %r345, 1;
	mul.wide.s32 	%rd122, %r345, 4;
	add.s64 	%rd123, %rd1, %rd122;
	st.global.u32 	[%rd123], %r315;
	mov.u32 	%r345, %r34;
$L__BB2_20:
	add.s32 	%r316, %r343, 6;
	setp.eq.s32 	%p58, %r316, %r171;
	@%p58 bra 	$L__BB2_22;
	ld.global.u32 	%r317, [%rd5+24];
	add.s32 	%r36, %r345, 1;
	mul.wide.s32 	%rd124, %r345, 4;
	add.s64 	%rd125, %rd1, %rd124;
	st.global.u32 	[%rd125], %r317;
	mov.u32 	%r345, %r36;
$L__BB2_22:
	add.s32 	%r318, %r343, 7;
	setp.eq.s32 	%p59, %r318, %r171;
	@%p59 bra 	$L__BB2_24;
	ld.global.u32 	%r319, [%rd5+28];
	add.s32 	%r38, %r345, 1;
	mul.wide.s32 	%rd126, %r345, 4;
	add.s64 	%rd127, %rd1, %rd126;
	st.global.u32 	[%rd127], %r319;
	mov.u32 	%r345, %r38;
$L__BB2_24:
	add.s32 	%r343, %r343, 8;
	setp.eq.s32 	%p60, %r343, %r10;
	mov.u32 	%r362, %r10;
	@%p60 bra 	$L__BB2_25;
	bra.uni 	$L__BB2_8;
$L__BB2_25:
	setp.eq.s32 	%p61, %r7, 0;
	@%p61 bra 	$L__BB2_6;
	add.s32 	%r321, %r7, -1;
	setp.lt.u32 	%p62, %r321, 3;
	@%p62 bra 	$L__BB2_36;
	setp.eq.s32 	%p63, %r362, %r171;
	@%p63 bra 	$L__BB2_29;
	add.s32 	%r322, %r362, %r15;
	mul.wide.u32 	%rd128, %r322, 4;
	add.s64 	%rd129, %rd2, %rd128;
	ld.global.u32 	%r323, [%rd129];
	add.s32 	%r46, %r345, 1;
	mul.wide.s32 	%rd130, %r345, 4;
	add.s64 	%rd131, %rd1, %rd130;
	st.global.u32 	[%rd131], %r323;
	mov.u32 	%r345, %r46;
$L__BB2_29:
	add.s32 	%r324, %r362, 1;
	setp.eq.s32 	%p64, %r324, %r171;
	cvt.u64.u32 	%rd132, %r15;
	cvt.u64.u32 	%rd133, %r362;
	add.s64 	%rd134, %rd133, %rd132;
	shl.b64 	%rd135, %rd134, 2;
	add.s64 	%rd6, %rd2, %rd135;
	@%p64 bra 	$L__BB2_31;
	ld.global.u32 	%r325, [%rd6+4];
	add.s32 	%r48, %r345, 1;
	mul.wide.s32 	%rd136, %r345, 4;
	add.s64 	%rd137, %rd1, %rd136;
	st.global.u32 	[%rd137], %r325;
	mov.u32 	%r345, %r48;
$L__BB2_31:
	add.s32 	%r326, %r362, 2;
	setp.eq.s32 	%p65, %r326, %r171;
	@%p65 bra 	$L__BB2_33;
	ld.global.u32 	%r327, [%rd6+8];
	add.s32 	%r50, %r345, 1;
	mul.wide.s32 	%rd138, %r345, 4;
	add.s64 	%rd139, %rd1, %rd138;
	st.global.u32 	[%rd139], %r327;
	mov.u32 	%r345, %r50;
$L__BB2_33:
	add.s32 	%r328, %r362, 3;
	setp.eq.s32 	%p66, %r328, %r171;
	@%p66 bra 	$L__BB2_35;
	ld.global.u32 	%r329, [%rd6+12];
	add.s32 	%r52, %r345, 1;
	mul.wide.s32 	%rd140, %r345, 4;
	add.s64 	%rd141, %rd1, %rd140;
	st.global.u32 	[%rd141], %r329;
	mov.u32 	%r345, %r52;
$L__BB2_35:
	add.s32 	%r362, %r362, 4;
$L__BB2_36:
	and.b32  	%r331, %r170, 3;
	setp.eq.s32 	%p67, %r331, 0;
	@%p67 bra 	$L__BB2_6;
	setp.eq.s32 	%p68, %r331, 1;
	@%p68 bra 	$L__BB2_43;
	setp.eq.s32 	%p69, %r362, %r171;
	@%p69 bra 	$L__BB2_40;
	add.s32 	%r332, %r362, %r15;
	mul.wide.u32 	%rd142, %r332, 4;
	add.s64 	%rd143, %rd2, %rd142;
	ld.global.u32 	%r333, [%rd143];
	add.s32 	%r58, %r345, 1;
	mul.wide.s32 	%rd144, %r345, 4;
	add.s64 	%rd145, %rd1, %rd144;
	st.global.u32 	[%rd145], %r333;
	mov.u32 	%r345, %r58;
$L__BB2_40:
	add.s32 	%r334, %r362, 1;
	setp.eq.s32 	%p70, %r334, %r171;
	@%p70 bra 	$L__BB2_42;
	cvt.u64.u32 	%rd146, %r15;
	cvt.u64.u32 	%rd147, %r362;
	add.s64 	%rd148, %rd147, %rd146;
	shl.b64 	%rd149, %rd148, 2;
	add.s64 	%rd150, %rd2, %rd149;
	ld.global.u32 	%r335, [%rd150+4];
	add.s32 	%r60, %r345, 1;
	mul.wide.s32 	%rd151, %r345, 4;
	add.s64 	%rd152, %rd1, %rd151;
	st.global.u32 	[%rd152], %r335;
	mov.u32 	%r345, %r60;
$L__BB2_42:
	add.s32 	%r362, %r362, 2;
$L__BB2_43:
	setp.eq.s32 	%p71, %r11, 0;
	@%p71 bra 	$L__BB2_6;
	setp.eq.s32 	%p72, %r362, %r171;
	@%p72 bra 	$L__BB2_6;
	add.s32 	%r336, %r362, %r15;
	mul.wide.u32 	%rd153, %r336, 4;
	add.s64 	%rd154, %rd2, %rd153;
	ld.global.u32 	%r337, [%rd154];
	add.s32 	%r66, %r345, 1;
	mul.wide.s32 	%rd155, %r345, 4;
	add.s64 	%rd156, %rd1, %rd155;
	st.global.u32 	[%rd156], %r337;
	mov.u32 	%r345, %r66;
	bra.uni 	$L__BB2_6;
$L__BB2_46:
	setp.lt.u32 	%p42, %r167, 16;
	mov.b32 	%r372, 0;
	mov.u32 	%r340, %r2;
	mov.u32 	%r341, %r12;
	@%p42 bra 	$L__BB2_47;
	bra.uni 	$L__BB2_7;
$L__BB2_47:
	setp.eq.s32 	%p44, %r5, 0;
	@%p44 bra 	$L__BB2_57;
	add.s32 	%r280, %r5, -1;
	setp.lt.u32 	%p45, %r280, 7;
	@%p45 bra 	$L__BB2_50;
	add.s32 	%r281, %r372, %r2;
	mul.wide.s32 	%rd96, %r281, 4;
	add.s64 	%rd97, %rd3, %rd96;
	ld.global.u32 	%r282, [%rd97];
	mul.wide.s32 	%rd98, %r345, 4;
	add.s64 	%rd99, %rd1, %rd98;
	st.global.u32 	[%rd99], %r282;
	ld.global.u32 	%r283, [%rd97+4];
	st.global.u32 	[%rd99+4], %r283;
	ld.global.u32 	%r284, [%rd97+8];
	st.global.u32 	[%rd99+8], %r284;
	ld.global.u32 	%r285, [%rd97+12];
	st.global.u32 	[%rd99+12], %r285;
	ld.global.u32 	%r286, [%rd97+16];
	st.global.u32 	[%rd99+16], %r286;
	ld.global.u32 	%r287, [%rd97+20];
	st.global.u32 	[%rd99+20], %r287;
	ld.global.u32 	%r288, [%rd97+24];
	st.global.u32 	[%rd99+24], %r288;
	ld.global.u32 	%r289, [%rd97+28];
	st.global.u32 	[%rd99+28], %r289;
	add.s32 	%r345, %r345, 8;
	add.s32 	%r372, %r372, 8;
$L__BB2_50:
	setp.eq.s32 	%p46, %r6, 0;
	@%p46 bra 	$L__BB2_57;
	add.s32 	%r291, %r6, -1;
	setp.lt.u32 	%p47, %r291, 3;
	mov.u32 	%r376, %r345;
	@%p47 bra 	$L__BB2_53;
	add.s32 	%r292, %r372, %r2;
	mul.wide.s32 	%rd100, %r292, 4;
	add.s64 	%rd101, %rd3, %rd100;
	ld.global.u32 	%r293, [%rd101];
	mul.wide.s32 	%rd102, %r345, 4;
	add.s64 	%rd103, %rd1, %rd102;
	st.global.u32 	[%rd103], %r293;
	ld.global.u32 	%r294, [%rd101+4];
	st.global.u32 	[%rd103+4], %r294;
	ld.global.u32 	%r295, [%rd101+8];
	st.global.u32 	[%rd103+8], %r295;
	ld.global.u32 	%r296, [%rd101+12];
	st.global.u32 	[%rd103+12], %r296;
	add.s32 	%r345, %r345, 4;
	add.s32 	%r372, %r372, 4;
	mov.u32 	%r376, %r345;
$L__BB2_53:
	setp.eq.s32 	%p48, %r9, 0;
	@%p48 bra 	$L__BB2_57;
	setp.eq.s32 	%p49, %r9, 1;
	add.s32 	%r297, %r372, %r2;
	mul.wide.s32 	%rd104, %r297, 4;
	add.s64 	%rd7, %rd3, %rd104;
	ld.global.u32 	%r298, [%rd7];
	add.s32 	%r345, %r376, 1;
	mul.wide.s32 	%rd105, %r376, 4;
	add.s64 	%rd8, %rd1, %rd105;
	st.global.u32 	[%rd8], %r298;
	@%p49 bra 	$L__BB2_57;
	setp.eq.s32 	%p50, %r9, 2;
	ld.global.u32 	%r299, [%rd7+4];
	add.s32 	%r345, %r376, 2;
	st.global.u32 	[%rd8+4], %r299;
	@%p50 bra 	$L__BB2_57;
	ld.global.u32 	%r300, [%rd7+8];
	add.s32 	%r345, %r376, 3;
	st.global.u32 	[%rd8+8], %r300;
$L__BB2_57:
	setp.lt.u32 	%p51, %r170, 8;
	mov.b32 	%r362, 0;
	@%p51 bra 	$L__BB2_25;
	mov.b32 	%r343, 0;
	cvt.u64.u32 	%rd110, %r15;
	bra.uni 	$L__BB2_8;
$L__BB2_59:
	and.b32  	%r84, %r170, 7;
	add.s32 	%r85, %r84, -1;
	and.b32  	%r86, %r170, 3;
	and.b32  	%r87, %r170, 2147483640;
	and.b32  	%r88, %r170, 1;
	mov.b32 	%r378, 0;
$L__BB2_60:
	mul.lo.s32 	%r91, %r378, %r170;
	add.s32 	%r221, %r91, %r171;
	mul.wide.s32 	%rd37, %r221, 4;
	add.s64 	%rd38, %rd2, %rd37;
	ld.global.u32 	%r222, [%rd38];
	setp.eq.s32 	%p17, %r3, %r222;
	@%p17 bra 	$L__BB2_100;
$L__BB2_61:
	add.s32 	%r378, %r378, 1;
	setp.eq.s32 	%p40, %r378, %r169;
	@%p40 bra 	$L__BB2_106;
	bra.uni 	$L__BB2_60;
$L__BB2_62:
	.pragma "nounroll";
	setp.eq.s32 	%p19, %r380, %r171;
	@%p19 bra 	$L__BB2_64;
	add.s32 	%r226, %r380, %r91;
	mul.wide.u32 	%rd39, %r226, 4;
	add.s64 	%rd40, %rd2, %rd39;
	ld.global.u32 	%r227, [%rd40];
	add.s32 	%r94, %r345, 1;
	mul.wide.s32 	%rd41, %r345, 4;
	add.s64 	%rd42, %rd1, %rd41;
	st.global.u32 	[%rd42], %r227;
	mov.u32 	%r345, %r94;
$L__BB2_64:
	add.s32 	%r228, %r380, 1;
	setp.eq.s32 	%p20, %r228, %r171;
	cvt.u64.u32 	%rd44, %r380;
	add.s64 	%rd45, %rd44, %rd43;
	shl.b64 	%rd46, %rd45, 2;
	add.s64 	%rd9, %rd2, %rd46;
	@%p20 bra 	$L__BB2_66;
	ld.global.u32 	%r229, [%rd9+4];
	add.s32 	%r96, %r345, 1;
	mul.wide.s32 	%rd47, %r345, 4;
	add.s64 	%rd48, %rd1, %rd47;
	st.global.u32 	[%rd48], %r229;
	mov.u32 	%r345, %r96;
$L__BB2_66:
	add.s32 	%r230, %r380, 2;
	setp.eq.s32 	%p21, %r230, %r171;
	@%p21 bra 	$L__BB2_68;
	ld.global.u32 	%r231, [%rd9+8];
	add.s32 	%r98, %r345, 1;
	mul.wide.s32 	%rd49, %r345, 4;
	add.s64 	%rd50, %rd1, %rd49;
	st.global.u32 	[%rd50], %r231;
	mov.u32 	%r345, %r98;
$L__BB2_68:
	add.s32 	%r232, %r380, 3;
	setp.eq.s32 	%p22, %r232, %r171;
	@%p22 bra 	$L__BB2_70;
	ld.global.u32 	%r233, [%rd9+12];
	add.s32 	%r100, %r345, 1;
	mul.wide.s32 	%rd51, %r345, 4;
	add.s64 	%rd52, %rd1, %rd51;
	st.global.u32 	[%rd52], %r233;
	mov.u32 	%r345, %r100;
$L__BB2_70:
	add.s32 	%r234, %r380, 4;
	setp.eq.s32 	%p23, %r234, %r171;
	@%p23 bra 	$L__BB2_72;
	ld.global.u32 	%r235, [%rd9+16];
	add.s32 	%r102, %r345, 1;
	mul.wide.s32 	%rd53, %r345, 4;
	add.s64 	%rd54, %rd1, %rd53;
	st.global.u32 	[%rd54], %r235;
	mov.u32 	%r345, %r102;
$L__BB2_72:
	add.s32 	%r236, %r380, 5;
	setp.eq.s32 	%p24, %r236, %r171;
	@%p24 bra 	$L__BB2_74;
	ld.global.u32 	%r237, [%rd9+20];
	add.s32 	%r104, %r345, 1;
	mul.wide.s32 	%rd55, %r345, 4;
	add.s64 	%rd56, %rd1, %rd55;
	st.global.u32 	[%rd56], %r237;
	mov.u32 	%r345, %r104;
$L__BB2_74:
	add.s32 	%r238, %r380, 6;
	setp.eq.s32 	%p25, %r238, %r171;
	@%p25 bra 	$L__BB2_76;
	ld.global.u32 	%r239, [%rd9+24];
	add.s32 	%r106, %r345, 1;
	mul.wide.s32 	%rd57, %r345, 4;
	add.s64 	%rd58, %rd1, %rd57;
	st.global.u32 	[%rd58], %r239;
	mov.u32 	%r345, %r106;
$L__BB2_76:
	add.s32 	%r240, %r380, 7;
	setp.eq.s32 	%p26, %r240, %r171;
	@%p26 bra 	$L__BB2_78;
	ld.global.u32 	%r241, [%rd9+28];
	add.s32 	%r108, %r345, 1;
	mul.wide.s32 	%rd59, %r345, 4;
	add.s64 	%rd60, %rd1, %rd59;
	st.global.u32 	[%rd60], %r241;
	mov.u32 	%r345, %r108;
$L__BB2_78:
	add.s32 	%r380, %r380, 8;
	setp.eq.s32 	%p27, %r380, %r87;
	mov.u32 	%r399, %r87;
	@%p27 bra 	$L__BB2_79;
	bra.uni 	$L__BB2_62;
$L__BB2_79:
	setp.eq.s32 	%p28, %r84, 0;
	@%p28 bra 	$L__BB2_61;
	setp.lt.u32 	%p29, %r85, 3;
	@%p29 bra 	$L__BB2_90;
	setp.eq.s32 	%p30, %r399, %r171;
	@%p30 bra 	$L__BB2_83;
	add.s32 	%r243, %r399, %r91;
	mul.wide.u32 	%rd61, %r243, 4;
	add.s64 	%rd62, %rd2, %rd61;
	ld.global.u32 	%r244, [%rd62];
	add.s32 	%r116, %r345, 1;
	mul.wide.s32 	%rd63, %r345, 4;
	add.s64 	%rd64, %rd1, %rd63;
	st.global.u32 	[%rd64], %r244;
	mov.u32 	%r345, %r116;
$L__BB2_83:
	add.s32 	%r245, %r399, 1;
	setp.eq.s32 	%p31, %r245, %r171;
	cvt.u64.u32 	%rd65, %r91;
	cvt.u64.u32 	%rd66, %r399;
	add.s64 	%rd67, %rd66, %rd65;
	shl.b64 	%rd68, %rd67, 2;
	add.s64 	%rd10, %rd2, %rd68;
	@%p31 bra 	$L__BB2_85;
	ld.global.u32 	%r246, [%rd10+4];
	add.s32 	%r118, %r345, 1;
	mul.wide.s32 	%rd69, %r345, 4;
	add.s64 	%rd70, %rd1, %rd69;
	st.global.u32 	[%rd70], %r246;
	mov.u32 	%r345, %r118;
$L__BB2_85:
	add.s32 	%r247, %r399, 2;
	setp.eq.s32 	%p32, %r247, %r171;
	@%p32 bra 	$L__BB2_87;
	ld.global.u32 	%r248, [%rd10+8];
	add.s32 	%r120, %r345, 1;
	mul.wide.s32 	%rd71, %r345, 4;
	add.s64 	%rd72, %rd1, %rd71;
	st.global.u32 	[%rd72], %r248;
	mov.u32 	%r345, %r120;
$L__BB2_87:
	add.s32 	%r249, %r399, 3;
	setp.eq.s32 	%p33, %r249, %r171;
	@%p33 bra 	$L__BB2_89;
	ld.global.u32 	%r250, [%rd10+12];
	add.s32 	%r122, %r345, 1;
	mul.wide.s32 	%rd73, %r345, 4;
	add.s64 	%rd74, %rd1, %rd73;
	st.global.u32 	[%rd74], %r250;
	mov.u32 	%r345, %r122;
$L__BB2_89:
	add.s32 	%r399, %r399, 4;
$L__BB2_90:
	setp.eq.s32 	%p34, %r86, 0;
	@%p34 bra 	$L__BB2_61;
	setp.eq.s32 	%p35, %r86, 1;
	@%p35 bra 	$L__BB2_97;
	setp.eq.s32 	%p36, %r399, %r171;
	@%p36 bra 	$L__BB2_94;
	add.s32 	%r252, %r399, %r91;
	mul.wide.u32 	%rd75, %r252, 4;
	add.s64 	%rd76, %rd2, %rd75;
	ld.global.u32 	%r253, [%rd76];
	add.s32 	%r128, %r345, 1;
	mul.wide.s32 	%rd77, %r345, 4;
	add.s64 	%rd78, %rd1, %rd77;
	st.global.u32 	[%rd78], %r253;
	mov.u32 	%r345, %r128;
$L__BB2_94:
	add.s32 	%r254, %r399, 1;
	setp.eq.s32 	%p37, %r254, %r171;
	@%p37 bra 	$L__BB2_96;
	cvt.u64.u32 	%rd79, %r91;
	cvt.u64.u32 	%rd80, %r399;
	add.s64 	%rd81, %rd80, %rd79;
	shl.b64 	%rd82, %rd81, 2;
	add.s64 	%rd83, %rd2, %rd82;
	ld.global.u32 	%r255, [%rd83+4];
	add.s32 	%r130, %r345, 1;
	mul.wide.s32 	%rd84, %r345, 4;
	add.s64 	%rd85, %rd1, %rd84;
	st.global.u32 	[%rd85], %r255;
	mov.u32 	%r345, %r130;
$L__BB2_96:
	add.s32 	%r399, %r399, 2;
$L__BB2_97:
	setp.eq.s32 	%p38, %r88, 0;
	@%p38 bra 	$L__BB2_61;
	setp.eq.s32 	%p39, %r399, %r171;
	@%p39 bra 	$L__BB2_61;
	add.s32 	%r256, %r399, %r91;
	mul.wide.u32 	%rd86, %r256, 4;
	add.s64 	%rd87, %rd2, %rd86;
	ld.global.u32 	%r257, [%rd87];
	add.s32 	%r136, %r345, 1;
	mul.wide.s32 	%rd88, %r345, 4;
	add.s64 	%rd89, %rd1, %rd88;
	st.global.u32 	[%rd89], %r257;
	mov.u32 	%r345, %r136;
	bra.uni 	$L__BB2_61;
$L__BB2_100:
	setp.lt.u32 	%p18, %r170, 8;
	mov.b32 	%r399, 0;
	@%p18 bra 	$L__BB2_79;
	mov.b32 	%r380, 0;
	cvt.u64.u32 	%rd43, %r91;
	bra.uni 	$L__BB2_62;
$L__BB2_102:
	setp.lt.s32 	%p4, %r167, 1;
	@%p4 bra 	$L__BB2_106;
	and.b32  	%r137, %r167, 15;
	add.s32 	%r138, %r137, -1;
	and.b32  	%r139, %r167, 7;
	add.s32 	%r140, %r139, -1;
	and.b32  	%r141, %r167, 2147483632;
	and.b32  	%r142, %r167, 3;
	mov.b32 	%r406, 0;
$L__BB2_104:
	mad.lo.s32 	%r178, %r406, %r170, %r171;
	mul.wide.s32 	%rd21, %r178, 4;
	add.s64 	%rd22, %rd2, %rd21;
	ld.global.u32 	%r179, [%rd22];
	setp.eq.s32 	%p5, %r3, %r179;
	@%p5 bra 	$L__BB2_107;
$L__BB2_105:
	add.s32 	%r406, %r406, 1;
	setp.eq.s32 	%p15, %r406, %r169;
	@%p15 bra 	$L__BB2_106;
	bra.uni 	$L__BB2_104;
$L__BB2_106:
	ret;
$L__BB2_107:
	setp.lt.u32 	%p6, %r167, 16;
	mov.b32 	%r415, 0;
	@%p6 bra 	$L__BB2_110;
	mov.b32 	%r408, 0;
$L__BB2_109:
	.pragma "nounroll";
	add.s32 	%r183, %r408, %r2;
	mul.wide.s32 	%rd23, %r183, 4;
	add.s64 	%rd24, %rd3, %rd23;
	ld.global.u32 	%r184, [%rd24];
	mul.wide.s32 	%rd25, %r345, 4;
	add.s64 	%rd26, %rd1, %rd25;
	st.global.u32 	[%rd26], %r184;
	ld.global.u32 	%r185, [%rd24+4];
	st.global.u32 	[%rd26+4], %r185;
	ld.global.u32 	%r186, [%rd24+8];
	st.global.u32 	[%rd26+8], %r186;
	ld.global.u32 	%r187, [%rd24+12];
	st.global.u32 	[%rd26+12], %r187;
	ld.global.u32 	%r188, [%rd24+16];
	st.global.u32 	[%rd26+16], %r188;
	ld.global.u32 	%r189, [%rd24+20];
	st.global.u32 	[%rd26+20], %r189;
	ld.global.u32 	%r190, [%rd24+24];
	st.global.u32 	[%rd26+24], %r190;
	ld.global.u32 	%r191, [%rd24+28];
	st.global.u32 	[%rd26+28], %r191;
	ld.global.u32 	%r192, [%rd24+32];
	st.global.u32 	[%rd26+32], %r192;
	ld.global.u32 	%r193, [%rd24+36];
	st.global.u32 	[%rd26+36], %r193;
	ld.global.u32 	%r194, [%rd24+40];
	st.global.u32 	[%rd26+40], %r194;
	ld.global.u32 	%r195, [%rd24+44];
	st.global.u32 	[%rd26+44], %r195;
	ld.global.u32 	%r196, [%rd24+48];
	st.global.u32 	[%rd26+48], %r196;
	ld.global.u32 	%r197, [%rd24+52];
	st.global.u32 	[%rd26+52], %r197;
	ld.global.u32 	%r198, [%rd24+56];
	st.global.u32 	[%rd26+56], %r198;
	ld.global.u32 	%r199, [%rd24+60];
	add.s32 	%r345, %r345, 16;
	st.global.u32 	[%rd26+60], %r199;
	add.s32 	%r408, %r408, 16;
	setp.eq.s32 	%p7, %r408, %r141;
	mov.u32 	%r415, %r141;
	@%p7 bra 	$L__BB2_110;
	bra.uni 	$L__BB2_109;
$L__BB2_110:
	setp.eq.s32 	%p8, %r137, 0;
	@%p8 bra 	$L__BB2_105;
	setp.lt.u32 	%p9, %r138, 7;
	@%p9 bra 	$L__BB2_113;
	add.s32 	%r201, %r415, %r2;
	mul.wide.s32 	%rd27, %r201, 4;
	add.s64 	%rd28, %rd3, %rd27;
	ld.global.u32 	%r202, [%rd28];
	mul.wide.s32 	%rd29, %r345, 4;
	add.s64 	%rd30, %rd1, %rd29;
	st.global.u32 	[%rd30], %r202;
	ld.global.u32 	%r203, [%rd28+4];
	st.global.u32 	[%rd30+4], %r203;
	ld.global.u32 	%r204, [%rd28+8];
	st.global.u32 	[%rd30+8], %r204;
	ld.global.u32 	%r205, [%rd28+12];
	st.global.u32 	[%rd30+12], %r205;
	ld.global.u32 	%r206, [%rd28+16];
	st.global.u32 	[%rd30+16], %r206;
	ld.global.u32 	%r207, [%rd28+20];
	st.global.u32 	[%rd30+20], %r207;
	ld.global.u32 	%r208, [%rd28+24];
	st.global.u32 	[%rd30+24], %r208;
	ld.global.u32 	%r209, [%rd28+28];
	st.global.u32 	[%rd30+28], %r209;
	add.s32 	%r345, %r345, 8;
	add.s32 	%r415, %r415, 8;
$L__BB2_113:
	setp.eq.s32 	%p10, %r139, 0;
	@%p10 bra 	$L__BB2_105;
	setp.lt.u32 	%p11, %r140, 3;
	mov.u32 	%r419, %r345;
	@%p11 bra 	$L__BB2_116;
	add.s32 	%r211, %r415, %r2;
	mul.wide.s32 	%rd31, %r211, 4;
	add.s64 	%rd32, %rd3, %rd31;
	ld.global.u32 	%r212, [%rd32];
	mul.wide.s32 	%rd33, %r345, 4;
	add.s64 	%rd34, %rd1, %rd33;
	st.global.u32 	[%rd34], %r212;
	ld.global.u32 	%r213, [%rd32+4];
	st.global.u32 	[%rd34+4], %r213;
	ld.global.u32 	%r214, [%rd32+8];
	st.global.u32 	[%rd34+8], %r214;
	ld.global.u32 	%r215, [%rd32+12];
	st.global.u32 	[%rd34+12], %r215;
	add.s32 	%r345, %r345, 4;
	add.s32 	%r415, %r415, 4;
	mov.u32 	%r419, %r345;
$L__BB2_116:
	setp.eq.s32 	%p12, %r142, 0;
	@%p12 bra 	$L__BB2_105;
	setp.eq.s32 	%p13, %r142, 1;
	add.s32 	%r216, %r415, %r2;
	mul.wide.s32 	%rd35, %r216, 4;
	add.s64 	%rd11, %rd3, %rd35;
	ld.global.u32 	%r217, [%rd11];
	add.s32 	%r345, %r419, 1;
	mul.wide.s32 	%rd36, %r419, 4;
	add.s64 	%rd12, %rd1, %rd36;
	st.global.u32 	[%rd12], %r217;
	@%p13 bra 	$L__BB2_105;
	setp.eq.s32 	%p14, %r142, 2;
	ld.global.u32 	%r218, [%rd11+4];
	add.s32 	%r345, %r419, 2;
	st.global.u32 	[%rd12+4], %r218;
	@%p14 bra 	$L__BB2_105;
	ld.global.u32 	%r219, [%rd11+8];
	add.s32 	%r345, %r419, 3;
	st.global.u32 	[%rd12+8], %r219;
	bra.uni 	$L__BB2_105;

}


// ===== COMPILED SASS (sm_100) =====

	.target	sm_100

	.elftype	@"ET_EXEC"


//--------------------- .note.nv.tkinfo           --------------------------
	.section	.note.nv.tkinfo,"",@"SHT_NOTE"
	.sectionflags	@"SHF_NOTE_NV_TKINFO"
	.tkinfo
        /*0018*/ 	.word	0x00000002
        /*0030*/ 	.string	""
        /*0030*/ 	.string	"ptxas"
        /*0030*/ 	.string	"Cuda compilation tools, release 13.0, V13.0.88"
        /*0030*/ 	.string	"Build cuda_13.0.r13.0/compiler.36424714_0"
        /*0030*/ 	.string	"-arch sm_100 -m 64 "



//--------------------- .note.nv.cuinfo           --------------------------
	.section	.note.nv.cuinfo,"",@"SHT_NOTE"
	.sectionflags	@"SHF_NOTE_NV_CUINFO"
        /*0018*/ 	.short	0x0002
        /*001a*/ 	.short	0x0064
        /*001c*/ 	.short	0x0082
	.zero		2


//--------------------- .nv.info                  --------------------------
	.section	.nv.info,"",@"SHT_CUDA_INFO"
	.align	4


	//----- nvinfo : EIATTR_REGCOUNT
	.align		4
        /*0000*/ 	.byte	0x04, 0x2f
        /*0002*/ 	.short	(.L_1 - .L_0)
	.align		4
.L_0:
        /*0004*/ 	.word	index@(_Z17gpu_get_join_dataPiiS_iiiS_iii)
        /*0008*/ 	.word	0x0000001e


	//----- nvinfo : EIATTR_FRAME_SIZE
	.align		4
.L_1:
        /*000c*/ 	.byte	0x04, 0x11
        /*000e*/ 	.short	(.L_3 - .L_2)
	.align		4
.L_2:
        /*0010*/ 	.word	index@(_Z17gpu_get_join_dataPiiS_iiiS_iii)
        /*0014*/ 	.word	0x00000000


	//----- nvinfo : EIATTR_REGCOUNT
	.align		4
.L_3:
        /*0018*/ 	.byte	0x04, 0x2f
        /*001a*/ 	.short	(.L_5 - .L_4)
	.align		4
.L_4:
        /*001c*/ 	.word	index@(_Z28gpu_get_join_size_per_threadPiS_iiiS_iii)
        /*0020*/ 	.word	0x00000020


	//----- nvinfo : EIATTR_FRAME_SIZE
	.align		4
.L_5:
        /*0024*/ 	.byte	0x04, 0x11
        /*0026*/ 	.short	(.L_7 - .L_6)
	.align		4
.L_6:
        /*0028*/ 	.word	index@(_Z28gpu_get_join_size_per_threadPiS_iiiS_iii)
        /*002c*/ 	.word	0x00000000


	//----- nvinfo : EIATTR_REGCOUNT
	.align		4
.L_7:
        /*0030*/ 	.byte	0x04, 0x2f
        /*0032*/ 	.short	(.L_9 - .L_8)
	.align		4
.L_8:
        /*0034*/ 	.word	index@(_Z25gpu_get_join_data_dynamicPiS_S_iiiS_iii)
        /*0038*/ 	.word	0x0000001e


	//----- nvinfo : EIATTR_FRAME_SIZE
	.align		4
.L_9:
        /*003c*/ 	.byte	0x04, 0x11
        /*003e*/ 	.short	(.L_11 - .L_10)
	.align		4
.L_10:
        /*0040*/ 	.word	index@(_Z25gpu_get_join_data_dynamicPiS_S_iiiS_iii)
        /*0044*/ 	.word	0x00000000


	//----- nvinfo : EIATTR_MIN_STACK_SIZE
	.align		4
.L_11:
        /*0048*/ 	.byte	0x04, 0x12
        /*004a*/ 	.short	(.L_13 - .L_12)
	.align		4
.L_12:
        /*004c*/ 	.word	index@(_Z25gpu_get_join_data_dynamicPiS_S_iiiS_iii)
        /*0050*/ 	.word	0x00000000


	//----- nvinfo : EIATTR_MIN_STACK_SIZE
	.align		4
.L_13:
        /*0054*/ 	.byte	0x04, 0x12
        /*0056*/ 	.short	(.L_15 - .L_14)
	.align		4
.L_14:
        /*0058*/ 	.word	index@(_Z28gpu_get_join_size_per_threadPiS_iiiS_iii)
        /*005c*/ 	.word	0x00000000


	//----- nvinfo : EIATTR_MIN_STACK_SIZE
	.align		4
.L_15:
        /*0060*/ 	.byte	0x04, 0x12
        /*0062*/ 	.short	(.L_17 - .L_16)
	.align		4
.L_16:
        /*0064*/ 	.word	index@(_Z17gpu_get_join_dataPiiS_iiiS_iii)
        /*0068*/ 	.word	0x00000000
.L_17:


//--------------------- .nv.compat                --------------------------
	.section	.nv.compat,"",@"SHT_CUDA_COMPAT_INFO"
	.align	4
        /*0000*/ 	.byte	0x02, 0x09, 0x00, 0x00, 0x02, 0x02, 0x01, 0x00, 0x02, 0x05, 0x05, 0x00, 0x03, 0x07, 0x01, 0x01
        /*0010*/ 	.byte	0x02, 0x03, 0x00, 0x00, 0x02, 0x06, 0x01, 0x00, 0x04, 0x0b, 0x08, 0x00, 0x09, 0x00, 0x00, 0x00
        /*0020*/ 	.byte	0x00, 0x00, 0x00, 0x00


//--------------------- .nv.info._Z25gpu_get_join_data_dynamicPiS_S_iiiS_iii --------------------------
	.section	.nv.info._Z25gpu_get_join_data_dynamicPiS_S_iiiS_iii,"",@"SHT_CUDA_INFO"
	.sectionflags	@""
	.align	4


	//----- nvinfo : EIATTR_CUDA_API_VERSION
	.align		4
        /*0000*/ 	.byte	0x04, 0x37
        /*0002*/ 	.short	(.L_19 - .L_18)
.L_18:
        /*0004*/ 	.word	0x00000082


	//----- nvinfo : EIATTR_KPARAM_INFO
	.align		4
.L_19:
        /*0008*/ 	.byte	0x04, 0x17
        /*000a*/ 	.short	(.L_21 - .L_20)
.L_20:
        /*000c*/ 	.word	0x00000000
        /*0010*/ 	.short	0x0009
        /*0012*/ 	.short	0x0038
        /*0014*/ 	.byte	0x00, 0xf0, 0x11, 0x00


	//----- nvinfo : EIATTR_KPARAM_INFO
	.align		4
.L_21:
        /*0018*/ 	.byte	0x04, 0x17
        /*001a*/ 	.short	(.L_23 - .L_22)
.L_22:
        /*001c*/ 	.word	0x00000000
        /*0020*/ 	.short	0x0008
        /*0022*/ 	.short	0x0034
        /*0024*/ 	.byte	0x00, 0xf0, 0x11, 0x00


	//----- nvinfo : EIATTR_KPARAM_INFO
	.align		4
.L_23:
        /*0028*/ 	.byte	0x04, 0x17
        /*002a*/ 	.short	(.L_25 - .L_24)
.L_24:
        /*002c*/ 	.word	0x00000000
        /*0030*/ 	.short	0x0007
        /*0032*/ 	.short	0x0030
        /*0034*/ 	.byte	0x00, 0xf0, 0x11, 0x00


	//----- nvinfo : EIATTR_KPARAM_INFO
	.align		4
.L_25:
        /*0038*/ 	.byte	0x04, 0x17
        /*003a*/ 	.short	(.L_27 - .L_26)
.L_26:
        /*003c*/ 	.word	0x00000000
        /*0040*/ 	.short	0x0006
        /*0042*/ 	.short	0x0028
        /*0044*/ 	.byte	0x00, 0xf5, 0x21, 0x00


	//----- nvinfo : EIATTR_KPARAM_INFO
	.align		4
.L_27:
        /*0048*/ 	.byte	0x04, 0x17
        /*004a*/ 	.short	(.L_29 - .L_28)
.L_28:
        /*004c*/ 	.word	0x00000000
        /*0050*/ 	.short	0x0005
        /*0052*/ 	.short	0x0020
        /*0054*/ 	.byte	0x00, 0xf0, 0x11, 0x00


	//----- nvinfo : EIATTR_KPARAM_INFO
	.align		4
.L_29:
        /*0058*/ 	.byte	0x04, 0x17
        /*005a*/ 	.short	(.L_31 - .L_30)
.L_30:
        /*005c*/ 	.word	0x00000000
        /*0060*/ 	.short	0x0004
        /*0062*/ 	.short	0x001c
        /*0064*/ 	.byte	0x00, 0xf0, 0x11, 0x00


	//----- nvinfo : EIATTR_KPARAM_INFO
	.align		4
.L_31:
        /*0068*/ 	.byte	0x04, 0x17
        /*006a*/ 	.short	(.L_33 - .L_32)
.L_32:
        /*006c*/ 	.word	0x00000000
        /*0070*/ 	.short	0x0003
        /*0072*/ 	.short	0x0018
        /*0074*/ 	.byte	0x00, 0xf0, 0x11, 0x00


	//----- nvinfo : EIATTR_KPARAM_INFO
	.align		4
.L_33:
        /*0078*/ 	.byte	0x04, 0x17
        /*007a*/ 	.short	(.L_35 - .L_34)
.L_34:
        /*007c*/ 	.word	0x00000000
        /*0080*/ 	.short	0x0002
        /*0082*/ 	.short	0x0010
        /*0084*/ 	.byte	0x00, 0xf5, 0x21, 0x00


	//----- nvinfo : EIATTR_KPARAM_INFO
	.align		4
.L_35:
        /*0088*/ 	.byte	0x04, 0x17
        /*008a*/ 	.short	(.L_37 - .L_36)
.L_36:
        /*008c*/ 	.word	0x00000000
        /*0090*/ 	.short	0x0001
        /*0092*/ 	.short	0x0008
        /*0094*/ 	.byte	0x00, 0xf5, 0x21, 0x00


	//----- nvinfo : EIATTR_KPARAM_INFO
	.align		4
.L_37:
        /*0098*/ 	.byte	0x04, 0x17
        /*009a*/ 	.short	(.L_39 - .L_38)
.L_38:
        /*009c*/ 	.word	0x00000000
        /*00a0*/ 	.short	0x0000
        /*00a2*/ 	.short	0x0000
        /*00a4*/ 	.byte	0x00, 0xf5, 0x21, 0x00


	//----- nvinfo : EIATTR_SPARSE_MMA_MASK
	.align		4
.L_39:
        /*00a8*/ 	.byte	0x03, 0x50
        /*00aa*/ 	.short	0x0000


	//----- nvinfo : EIATTR_MAXREG_COUNT
	.align		4
        /*00ac*/ 	.byte	0x03, 0x1b
        /*00ae*/ 	.short	0x00ff


	//----- nvinfo : EIATTR_MERCURY_ISA_VERSION
	.align		4
        /*00b0*/ 	.byte	0x03, 0x5f
        /*00b2*/ 	.short	0x0101


	//----- nvinfo : EIATTR_VRC_CTA_INIT_COUNT
	.align		4
        /*00b4*/ 	.byte	0x02, 0x4a
	.zero		1
	.zero		1


	//----- nvinfo : EIATTR_EXIT_INSTR_OFFSETS
	.align		4
        /*00b8*/ 	.byte	0x04, 0x1c
        /*00ba*/ 	.short	(.L_41 - .L_40)


	//   ....[0]....
.L_40:
        /*00bc*/ 	.word	0x00000070


	//   ....[1]....
        /*00c0*/ 	.word	0x00000100


	//   ....[2]....
        /*00c4*/ 	.word	0x000014e0


	//   ....[3]....
        /*00c8*/ 	.word	0x000020b0


	//   ....[4]....
        /*00cc*/ 	.word	0x000020f0


	//   ....[5]....
        /*00d0*/ 	.word	0x00002960


	//----- nvinfo : EIATTR_CRS_STACK_SIZE
	.align		4
.L_41:
        /*00d4*/ 	.byte	0x04, 0x1e
        /*00d6*/ 	.short	(.L_43 - .L_42)
.L_42:
        /*00d8*/ 	.word	0x00000000


	//----- nvinfo : EIATTR_CBANK_PARAM_SIZE
	.align		4
.L_43:
        /*00dc*/ 	.byte	0x03, 0x19
        /*00de*/ 	.short	0x003c


	//----- nvinfo : EIATTR_PARAM_CBANK
	.align		4
        /*00e0*/ 	.byte	0x04, 0x0a
        /*00e2*/ 	.short	(.L_45 - .L_44)
	.align		4
.L_44:
        /*00e4*/ 	.word	index@(.nv.constant0._Z25gpu_get_join_data_dynamicPiS_S_iiiS_iii)
        /*00e8*/ 	.short	0x0380
        /*00ea*/ 	.short	0x003c


	//----- nvinfo : EIATTR_SW_WAR
	.align		4
.L_45:
        /*00ec*/ 	.byte	0x04, 0x36
        /*00ee*/ 	.short	(.L_47 - .L_46)
.L_46:
        /*00f0*/ 	.word	0x00000008
.L_47:


//--------------------- .nv.info._Z28gpu_get_join_size_per_threadPiS_iiiS_iii --------------------------
	.section	.nv.info._Z28gpu_get_join_size_per_threadPiS_iiiS_iii,"",@"SHT_CUDA_INFO"
	.sectionflags	@""
	.align	4


	//----- nvinfo : EIATTR_CUDA_API_VERSION
	.align		4
        /*0000*/ 	.byte	0x04, 0x37
        /*0002*/ 	.short	(.L_49 - .L_48)
.L_48:
        /*0004*/ 	.word	0x00000082


	//----- nvinfo : EIATTR_KPARAM_INFO
	.align		4
.L_49:
        /*0008*/ 	.byte	0x04, 0x17
        /*000a*/ 	.short	(.L_51 - .L_50)
.L_50:
        /*000c*/ 	.word	0x00000000
        /*0010*/ 	.short	0x0008
        /*0012*/ 	.short	0x0030
        /*0014*/ 	.byte	0x00, 0xf0, 0x11, 0x00


	//----- nvinfo : EIATTR_KPARAM_INFO
	.align		4
.L_51:
        /*0018*/ 	.byte	0x04, 0x17
        /*001a*/ 	.short	(.L_53 - .L_52)
.L_52:
        /*001c*/ 	.word	0x00000000
        /*0020*/ 	.short	0x0007
        /*0022*/ 	.short	0x002c
        /*0024*/ 	.byte	0x00, 0xf0, 0x11, 0x00


	//----- nvinfo : EIATTR_KPARAM_INFO
	.align		4
.L_53:
        /*0028*/ 	.byte	0x04, 0x17
        /*002a*/ 	.short	(.L_55 - .L_54)
.L_54:
        /*002c*/ 	.word	0x00000000
        /*0030*/ 	.short	0x0006
        /*0032*/ 	.short	0x0028
        /*0034*/ 	.byte	0x00, 0xf0, 0x11, 0x00


	//----- nvinfo : EIATTR_KPARAM_INFO
	.align		4
.L_55:
        /*0038*/ 	.byte	0x04, 0x17
        /*003a*/ 	.short	(.L_57 - .L_56)
.L_56:
        /*003c*/ 	.word	0x00000000
        /*0040*/ 	.short	0x0005
        /*0042*/ 	.short	0x0020
        /*0044*/ 	.byte	0x00, 0xf5, 0x21, 0x00


	//----- nvinfo : EIATTR_KPARAM_INFO
	.align		4
.L_57:
        /*0048*/ 	.byte	0x04, 0x17
        /*004a*/ 	.short	(.L_59 - .L_58)
.L_58:
        /*004c*/ 	.word	0x00000000
        /*0050*/ 	.short	0x0004
        /*0052*/ 	.short	0x0018
        /*0054*/ 	.byte	0x00, 0xf0, 0x11, 0x00


	//----- nvinfo : EIATTR_KPARAM_INFO
	.align		4
.L_59:
        /*0058*/ 	.byte	0x04, 0x17
        /*005a*/ 	.short	(.L_61 - .L_60)
.L_60:
        /*005c*/ 	.word	0x00000000
        /*0060*/ 	.short	0x0003
        /*0062*/ 	.short	0x0014
        /*0064*/ 	.byte	0x00, 0xf0, 0x11, 0x00


	//----- nvinfo : EIATTR_KPARAM_INFO
	.align		4
.L_61:
        /*0068*/ 	.byte	0x04, 0x17
        /*006a*/ 	.short	(.L_63 - .L_62)
.L_62:
        /*006c*/ 	.word	0x00000000
        /*0070*/ 	.short	0x0002
        /*0072*/ 	.short	0x0010
        /*0074*/ 	.byte	0x00, 0xf0, 0x11, 0x00


	//----- nvinfo : EIATTR_KPARAM_INFO
	.align		4
.L_63:
        /*0078*/ 	.byte	0x04, 0x17
        /*007a*/ 	.short	(.L_65 - .L_64)
.L_64:
        /*007c*/ 	.word	0x00000000
        /*0080*/ 	.short	0x0001
        /*0082*/ 	.short	0x0008
        /*0084*/ 	.byte	0x00, 0xf5, 0x21, 0x00


	//----- nvinfo : EIATTR_KPARAM_INFO
	.align		4
.L_65:
        /*0088*/ 	.byte	0x04, 0x17
        /*008a*/ 	.short	(.L_67 - .L_66)
.L_66:
        /*008c*/ 	.word	0x00000000
        /*0090*/ 	.short	0x0000
        /*0092*/ 	.short	0x0000
        /*0094*/ 	.byte	0x00, 0xf5, 0x21, 0x00


	//----- nvinfo : EIATTR_SPARSE_MMA_MASK
	.align		4
.L_67:
        /*0098*/ 	.byte	0x03, 0x50
        /*009a*/ 	.short	0x0000


	//----- nvinfo : EIATTR_MAXREG_COUNT
	.align		4
        /*009c*/ 	.byte	0x03, 0x1b
        /*009e*/ 	.short	0x00ff


	//----- nvinfo : EIATTR_MERCURY_ISA_VERSION
	.align		4
        /*00a0*/ 	.byte	0x03, 0x5f
        /*00a2*/ 	.short	0x0101


	//----- nvinfo : EIATTR_VRC_CTA_INIT_COUNT
	.align		4
        /*00a4*/ 	.byte	0x02, 0x4a
	.zero		1
	.zero		1


	//----- nvinfo : EIATTR_EXIT_INSTR_OFFSETS
	.align		4
        /*00a8*/ 	.byte	0x04, 0x1c
        /*00aa*/ 	.short	(.L_69 - .L_68)


	//   ....[0]....
.L_68:
        /*00ac*/ 	.word	0x00000070


	//   ....[1]....
        /*00b0*/ 	.word	0x00000c40


	//----- nvinfo : EIATTR_CBANK_PARAM_SIZE
	.align		4
.L_69:
        /*00b4*/ 	.byte	0x03, 0x19
        /*00b6*/ 	.short	0x0034


	//----- nvinfo : EIATTR_PARAM_CBANK
	.align		4
        /*00b8*/ 	.byte	0x04, 0x0a
        /*00ba*/ 	.short	(.L_71 - .L_70)
	.align		4
.L_70:
        /*00bc*/ 	.word	index@(.nv.constant0._Z28gpu_get_join_size_per_threadPiS_iiiS_iii)
        /*00c0*/ 	.short	0x0380
        /*00c2*/ 	.short	0x0034


	//----- nvinfo : EIATTR_SW_WAR
	.align		4
.L_71:
        /*00c4*/ 	.byte	0x04, 0x36
        /*00c6*/ 	.short	(.L_73 - .L_72)
.L_72:
        /*00c8*/ 	.word	0x00000008
.L_73:


//--------------------- .nv.info._Z17gpu_get_join_dataPiiS_iiiS_iii --------------------------
	.section	.nv.info._Z17gpu_get_join_dataPiiS_iiiS_iii,"",@"SHT_CUDA_INFO"
	.sectionflags	@""
	.align	4


	//----- nvinfo : EIATTR_CUDA_API_VERSION
	.align		4
        /*0000*/ 	.byte	0x04, 0x37
        /*0002*/ 	.short	(.L_75 - .L_74)
.L_74:
        /*0004*/ 	.word	0x00000082


	//----- nvinfo : EIATTR_KPARAM_INFO
	.align		4
.L_75:
        /*0008*/ 	.byte	0x04, 0x17
        /*000a*/ 	.short	(.L_77 - .L_76)
.L_76:
        /*000c*/ 	.word	0x00000000
        /*0010*/ 	.short	0x0009
        /*0012*/ 	.short	0x0038
        /*0014*/ 	.byte	0x00, 0xf0, 0x11, 0x00


	//----- nvinfo : EIATTR_KPARAM_INFO
	.align		4
.L_77:
        /*0018*/ 	.byte	0x04, 0x17
        /*001a*/ 	.short	(.L_79 - .L_78)
.L_78:
        /*001c*/ 	.word	0x00000000
        /*0020*/ 	.short	0x0008
        /*0022*/ 	.short	0x0034
        /*0024*/ 	.byte	0x00, 0xf0, 0x11, 0x00


	//----- nvinfo : EIATTR_KPARAM_INFO
	.align		4
.L_79:
        /*0028*/ 	.byte	0x04, 0x17
        /*002a*/ 	.short	(.L_81 - .L_80)
.L_80:
        /*002c*/ 	.word	0x00000000
        /*0030*/ 	.short	0x0007
        /*0032*/ 	.short	0x0030
        /*0034*/ 	.byte	0x00, 0xf0, 0x11, 0x00


	//----- nvinfo : EIATTR_KPARAM_INFO
	.align		4
.L_81:
        /*0038*/ 	.byte	0x04, 0x17
        /*003a*/ 	.short	(.L_83 - .L_82)
.L_82:
        /*003c*/ 	.word	0x00000000
        /*0040*/ 	.short	0x0006
        /*0042*/ 	.short	0x0028
        /*0044*/ 	.byte	0x00, 0xf5, 0x21, 0x00


	//----- nvinfo : EIATTR_KPARAM_INFO
	.align		4
.L_83:
        /*0048*/ 	.byte	0x04, 0x17
        /*004a*/ 	.short	(.L_85 - .L_84)
.L_84:
        /*004c*/ 	.word	0x00000000
        /*0050*/ 	.short	0x0005
        /*0052*/ 	.short	0x0020
        /*0054*/ 	.byte	0x00, 0xf0, 0x11, 0x00


	//----- nvinfo : EIATTR_KPARAM_INFO
	.align		4
.L_85:
        /*0058*/ 	.byte	0x04, 0x17
        /*005a*/ 	.short	(.L_87 - .L_86)
.L_86:
        /*005c*/ 	.word	0x00000000
        /*0060*/ 	.short	0x0004
        /*0062*/ 	.short	0x001c
        /*0064*/ 	.byte	0x00, 0xf0, 0x11, 0x00


	//----- nvinfo : EIATTR_KPARAM_INFO
	.align		4
.L_87:
        /*0068*/ 	.byte	0x04, 0x17
        /*006a*/ 	.short	(.L_89 - .L_88)
.L_88:
        /*006c*/ 	.word	0x00000000
        /*0070*/ 	.short	0x0003
        /*0072*/ 	.short	0x0018
        /*0074*/ 	.byte	0x00, 0xf0, 0x11, 0x00


	//----- nvinfo : EIATTR_KPARAM_INFO
	.align		4
.L_89:
        /*0078*/ 	.byte	0x04, 0x17
        /*007a*/ 	.short	(.L_91 - .L_90)
.L_90:
        /*007c*/ 	.word	0x00000000
        /*0080*/ 	.short	0x0002
        /*0082*/ 	.short	0x0010
        /*0084*/ 	.byte	0x00, 0xf5, 0x21, 0x00


	//----- nvinfo : EIATTR_KPARAM_INFO
	.align		4
.L_91:
        /*0088*/ 	.byte	0x04, 0x17
        /*008a*/ 	.short	(.L_93 - .L_92)
.L_92:
        /*008c*/ 	.word	0x00000000
        /*0090*/ 	.short	0x0001
        /*0092*/ 	.short	0x0008
        /*0094*/ 	.byte	0x00, 0xf0, 0x11, 0x00


	//----- nvinfo : EIATTR_KPARAM_INFO
	.align		4
.L_93:
        /*0098*/ 	.byte	0x04, 0x17
        /*009a*/ 	.short	(.L_95 - .L_94)
.L_94:
        /*009c*/ 	.word	0x00000000
        /*00a0*/ 	.short	0x0000
        /*00a2*/ 	.short	0x0000
        /*00a4*/ 	.byte	0x00, 0xf5, 0x21, 0x00


	//----- nvinfo : EIATTR_SPARSE_MMA_MASK
	.align		4
.L_95:
        /*00a8*/ 	.byte	0x03, 0x50
        /*00aa*/ 	.short	0x0000


	//----- nvinfo : EIATTR_MAXREG_COUNT
	.align		4
        /*00ac*/ 	.byte	0x03, 0x1b
        /*00ae*/ 	.short	0x00ff


	//----- nvinfo : EIATTR_MERCURY_ISA_VERSION
	.align		4
        /*00b0*/ 	.byte	0x03, 0x5f
        /*00b2*/ 	.short	0x0101


	//----- nvinfo : EIATTR_VRC_CTA_INIT_COUNT
	.align		4
        /*00b4*/ 	.byte	0x02, 0x4a
	.zero		1
	.zero		1


	//----- nvinfo : EIATTR_EXIT_INSTR_OFFSETS
	.align		4
        /*00b8*/ 	.byte	0x04, 0x1c
        /*00ba*/ 	.short	(.L_97 - .L_96)


	//   ....[0]....
.L_96:
        /*00bc*/ 	.word	0x000000a0


	//   ....[1]....
        /*00c0*/ 	.word	0x000014a0


	//   ....[2]....
        /*00c4*/ 	.word	0x00002070


	//   ....[3]....
        /*00c8*/ 	.word	0x000020b0


	//   ....[4]....
        /*00cc*/ 	.word	0x00002920


	//----- nvinfo : EIATTR_CRS_STACK_SIZE
	.align		4
.L_97:
        /*00d0*/ 	.byte	0x04, 0x1e
        /*00d2*/ 	.short	(.L_99 - .L_98)
.L_98:
        /*00d4*/ 	.word	0x00000000


	//----- nvinfo : EIATTR_CBANK_PARAM_SIZE
	.align		4
.L_99:
        /*00d8*/ 	.byte	0x03, 0x19
        /*00da*/ 	.short	0x003c


	//----- nvinfo : EIATTR_PARAM_CBANK
	.align		4
        /*00dc*/ 	.byte	0x04, 0x0a
        /*00de*/ 	.short	(.L_101 - .L_100)
	.align		4
.L_100:
        /*00e0*/ 	.word	index@(.nv.constant0._Z17gpu_get_join_dataPiiS_iiiS_iii)
        /*00e4*/ 	.short	0x0380
        /*00e6*/ 	.short	0x003c


	//----- nvinfo : EIATTR_SW_WAR
	.align		4
.L_101:
        /*00e8*/ 	.byte	0x04, 0x36
        /*00ea*/ 	.short	(.L_103 - .L_102)
.L_102:
        /*00ec*/ 	.word	0x00000008
.L_103:


//--------------------- .nv.callgraph             --------------------------
	.section	.nv.callgraph,"",@"SHT_CUDA_CALLGRAPH"
	.align	4
	.sectionentsize	8
	.align		4
        /*0000*/ 	.word	0x00000000
	.align		4
        /*0004*/ 	.word	0xffffffff
	.align		4
        /*0008*/ 	.word	0x00000000
	.align		4
        /*000c*/ 	.word	0xfffffffe
	.align		4
        /*0010*/ 	.word	0x00000000
	.align		4
        /*0014*/ 	.word	0xfffffffd
	.align		4
        /*0018*/ 	.word	0x00000000
	.align		4
        /*001c*/ 	.word	0xfffffffc


//--------------------- .text._Z25gpu_get_join_data_dynamicPiS_S_iiiS_iii --------------------------
	.section	.text._Z25gpu_get_join_data_dynamicPiS_S_iiiS_iii,"ax",@progbits
	.align	128
        .global         _Z25gpu_get_join_data_dynamicPiS_S_iiiS_iii
        .type           _Z25gpu_get_join_data_dynamicPiS_S_iiiS_iii,@function
        .size           _Z25gpu_get_join_data_dynamicPiS_S_iiiS_iii,(.L_x_61 - _Z25gpu_get_join_data_dynamicPiS_S_iiiS_iii)
        .other          _Z25gpu_get_join_data_dynamicPiS_S_iiiS_iii,@"STO_CUDA_ENTRY STV_DEFAULT"
_Z25gpu_get_join_data_dynamicPiS_S_iiiS_iii:
.text._Z25gpu_get_join_data_dynamicPiS_S_iiiS_iii:
[----:B------:R-:W-:Y:S01]  /*0000*/  LDC R1, c[0x0][0x37c] ;  /* 0x0000df00ff017b82 */ /* 0x000fe20000000800 */
[----:B------:R-:W0:Y:S07]  /*0010*/  S2R R0, SR_TID.X ;  /* 0x0000000000007919 */ /* 0x000e2e0000002100 */
[----:B------:R-:W0:Y:S01]  /*0020*/  S2UR UR4, SR_CTAID.X ;  /* 0x00000000000479c3 */ /* 0x000e220000002500 */
[----:B------:R-:W1:Y:S07]  /*0030*/  LDCU UR5, c[0x0][0x398] ;  /* 0x00007300ff0577ac */ /* 0x000e6e0008000800 */
[----:B------:R-:W0:Y:S02]  /*0040*/  LDC R9, c[0x0][0x360] ;  /* 0x0000d800ff097b82 */ /* 0x000e240000000800 */
[----:B0-----:R-:W-:-:S05]  /*0050*/  IMAD R9, R9, UR4, R0 ;  /* 0x0000000409097c24 */ /* 0x001fca000f8e0200 */
[----:B-1----:R-:W-:-:S13]  /*0060*/  ISETP.GE.AND P0, PT, R9, UR5, PT ;  /* 0x0000000509007c0c */ /* 0x002fda000bf06270 */
[----:B------:R-:W-:Y:S05]  /*0070*/  @P0 EXIT ;  /* 0x000000000000094d */ /* 0x000fea0003800000 */
[----:B------:R-:W0:Y:S01]  /*0080*/  LDC R0, c[0x0][0x3b0] ;  /* 0x0000ec00ff007b82 */ /* 0x000e220000000800 */
[----:B------:R-:W1:Y:S07]  /*0090*/  LDCU UR4, c[0x0][0x3a0] ;  /* 0x00007400ff0477ac */ /* 0x000e6e0008000800 */
[----:B------:R-:W2:Y:S08]  /*00a0*/  LDC R10, c[0x0][0x39c] ;  /* 0x0000e700ff0a7b82 */ /* 0x000eb00000000800 */
[----:B------:R-:W3:Y:S08]  /*00b0*/  LDC.64 R4, c[0x0][0x390] ;  /* 0x0000e400ff047b82 */ /* 0x000ef00000000a00 */
[----:B------:R-:W4:Y:S01]  /*00c0*/  LDC.64 R6, c[0x0][0x388] ;  /* 0x0000e200ff067b82 */ /* 0x000f220000000a00 */
[----:B0-----:R-:W-:Y:S01]  /*00d0*/  ISETP.GE.AND P0, PT, R0, 0x1, PT ;  /* 0x000000010000780c */ /* 0x001fe20003f06270 */
[----:B--2---:R-:W-:-:S04]  /*00e0*/  IMAD R3, R9, R10, RZ ;  /* 0x0000000a09037224 */ /* 0x004fc800078e02ff */
[----:B-1----:R-:W-:-:S08]  /*00f0*/  VIADD R11, R3, UR4 ;  /* 0x00000004030b7c36 */ /* 0x002fd00008000000 */
[----:B------:R-:W-:Y:S05]  /*0100*/  @!P0 EXIT ;  /* 0x000000000000894d */ /* 0x000fea0003800000 */
[----:B------:R-:W0:Y:S01]  /*0110*/  LDCU.64 UR8, c[0x0][0x358] ;  /* 0x00006b00ff0877ac */ /* 0x000e220008000a00 */
[----:B---3--:R-:W-:Y:S01]  /*0120*/  IMAD.WIDE R4, R11, 0x4, R4 ;  /* 0x000000040b047825 */ /* 0x008fe200078e0204 */
[----:B------:R-:W1:Y:S03]  /*0130*/  LDCU UR5, c[0x0][0x3b4] ;  /* 0x00007680ff0577ac */ /* 0x000e660008000800 */
[----:B----4-:R-:W-:Y:S01]  /*0140*/  IMAD.WIDE R6, R9, 0x4, R6 ;  /* 0x0000000409067825 */ /* 0x010fe200078e0206 */
[----:B0-----:R0:W5:Y:S04]  /*0150*/  LDG.E R2, desc[UR8][R4.64] ;  /* 0x0000000804027981 */ /* 0x001168000c1e1900 */
[----:B------:R0:W5:Y:S01]  /*0160*/  LDG.E R0, desc[UR8][R6.64] ;  /* 0x0000000806007981 */ /* 0x000162000c1e1900 */
[----:B-1----:R-:W-:-:S09]  /*0170*/  UISETP.GE.AND UP0, UPT, UR5, 0x1, UPT ;  /* 0x000000010500788c */ /* 0x002fd2000bf06270 */
[----:B0-----:R-:W-:Y:S05]  /*0180*/  BRA.U !UP0, `(.L_x_0) ;  /* 0x0000001d08d47547 */ /* 0x001fea000b800000 */
[----:B------:R-:W-:-:S13]  /*0190*/  ISETP.GE.AND P0, PT, R10, 0x1, PT ;  /* 0x000000010a00780c */ /* 0x000fda0003f06270 */
[----:B------:R-:W-:Y:S05]  /*01a0*/  @!P0 BRA `(.L_x_1) ;  /* 0x0000001000d88947 */ /* 0x000fea0003800000 */
[C---:B------:R-:W-:Y:S01]  /*01b0*/  LOP3.LUT R8, R10.reuse, 0x7ffffff0, RZ, 0xc0, !PT ;  /* 0x7ffffff00a087812 */ /* 0x040fe200078ec0ff */
[----:B------:R-:W-:Y:S01]  /*01c0*/  ULOP3.LUT UR7, UR5, 0x7, URZ, 0xc0, !UPT ;  /* 0x0000000705077892 */ /* 0x000fe2000f8ec0ff */
[C---:B------:R-:W-:Y:S01]  /*01d0*/  LOP3.LUT R16, R10.reuse, 0xf, RZ, 0xc0, !PT ;  /* 0x0000000f0a107812 */ /* 0x040fe200078ec0ff */
[----:B------:R-:W-:Y:S01]  /*01e0*/  ULOP3.LUT UR5, UR5, 0x7ffffff8, URZ, 0xc0, !UPT ;  /* 0x7ffffff805057892 */ /* 0x000fe2000f8ec0ff */
[C---:B------:R-:W-:Y:S01]  /*01f0*/  LOP3.LUT R17, R10.reuse, 0x7, RZ, 0xc0, !PT ;  /* 0x000000070a117812 */ /* 0x040fe200078ec0ff */
[----:B------:R-:W-:Y:S01]  /*0200*/  UMOV UR4, URZ ;  /* 0x000000ff00047c82 */ /* 0x000fe20008000000 */
[----:B------:R-:W-:Y:S01]  /*0210*/  LOP3.LUT R9, R10, 0x3, RZ, 0xc0, !PT ;  /* 0x000000030a097812 */ /* 0x000fe200078ec0ff */
[----:B------:R-:W-:-:S08]  /*0220*/  IMAD.MOV R10, RZ, RZ, -R8 ;  /* 0x000000ffff0a7224 */ /* 0x000fd000078e0a08 */
.L_x_12:
[----:B0-----:R-:W0:Y:S01]  /*0230*/  LDCU UR11, c[0x0][0x3b4] ;  /* 0x00007680ff0b77ac */ /* 0x001e220008000800 */
[----:B-12---:R-:W1:Y:S01]  /*0240*/  LDC.64 R4, c[0x0][0x3a8] ;  /* 0x0000ea00ff047b82 */ /* 0x006e620000000a00 */
[----:B------:R-:W2:Y:S01]  /*0250*/  LDCU UR6, c[0x0][0x3b8] ;  /* 0x00007700ff0677ac */ /* 0x000ea20008000800 */
[----:B0-----:R-:W-:Y:S01]  /*0260*/  UIMAD UR10, UR4, UR11, URZ ;  /* 0x0000000b040a72a4 */ /* 0x001fe2000f8e02ff */
[----:B--2---:R-:W-:-:S05]  /*0270*/  MOV R11, UR6 ;  /* 0x00000006000b7c02 */ /* 0x004fca0008000f00 */
[----:B------:R-:W-:-:S04]  /*0280*/  VIADD R7, R11, UR10 ;  /* 0x0000000a0b077c36 */ /* 0x000fc80008000000 */
[----:B-1----:R-:W-:-:S06]  /*0290*/  IMAD.WIDE R4, R7, 0x4, R4 ;  /* 0x0000000407047825 */ /* 0x002fcc00078e0204 */
[----:B------:R-:W2:Y:S01]  /*02a0*/  LDG.E R5, desc[UR8][R4.64] ;  /* 0x0000000804057981 */ /* 0x000ea2000c1e1900 */
[----:B------:R-:W-:Y:S01]  /*02b0*/  BSSY.RECONVERGENT B0, `(.L_x_2) ;  /* 0x000011f000007945 */ /* 0x000fe20003800200 */
[----:B--2--5:R-:W-:-:S13]  /*02c0*/  ISETP.NE.AND P0, PT, R2, R5, PT ;  /* 0x000000050200720c */ /* 0x024fda0003f05270 */
[----:B---3--:R-:W-:Y:S05]  /*02d0*/  @P0 BRA `(.L_x_3) ;  /* 0x0000001000700947 */ /* 0x008fea0003800000 */
[----:B------:R-:W0:Y:S01]  /*02e0*/  LDCU UR6, c[0x0][0x39c] ;  /* 0x00007380ff0677ac */ /* 0x000e220008000800 */
[----:B------:R-:W-:Y:S01]  /*02f0*/  IMAD.MOV.U32 R4, RZ, RZ, RZ ;  /* 0x000000ffff047224 */ /* 0x000fe200078e00ff */
[----:B0-----:R-:W-:-:S09]  /*0300*/  UISETP.GE.U32.AND UP0, UPT, UR6, 0x10, UPT ;  /* 0x000000100600788c */ /* 0x001fd2000bf06070 */
[----:B------:R-:W-:Y:S05]  /*0310*/  BRA.U !UP0, `(.L_x_4) ;  /* 0x0000000108b07547 */ /* 0x000fea000b800000 */
[----:B------:R-:W-:Y:S01]  /*0320*/  MOV R12, R3 ;  /* 0x00000003000c7202 */ /* 0x000fe20000000f00 */
[----:B------:R-:W-:-:S07]  /*0330*/  IMAD.MOV.U32 R13, RZ, RZ, R10 ;  /* 0x000000ffff0d7224 */ /* 0x000fce00078e000a */
.L_x_5:
[----:B------:R-:W0:Y:S08]  /*0340*/  LDC.64 R4, c[0x0][0x390] ;  /* 0x0000e400ff047b82 */ /* 0x000e300000000a00 */
[----:B----4-:R-:W1:Y:S01]  /*0350*/  LDC.64 R6, c[0x0][0x380] ;  /* 0x0000e000ff067b82 */ /* 0x010e620000000a00 */
[----:B0-----:R-:W-:-:S05]  /*0360*/  IMAD.WIDE R4, R12, 0x4, R4 ;  /* 0x000000040c047825 */ /* 0x001fca00078e0204 */
[----:B------:R-:W2:Y:S01]  /*0370*/  LDG.E R15, desc[UR8][R4.64] ;  /* 0x00000008040f7981 */ /* 0x000ea2000c1e1900 */
[----:B-1----:R-:W-:-:S05]  /*0380*/  IMAD.WIDE R6, R0, 0x4, R6 ;  /* 0x0000000400067825 */ /* 0x002fca00078e0206 */
[----:B--2---:R0:W-:Y:S04]  /*0390*/  STG.E desc[UR8][R6.64], R15 ;  /* 0x0000000f06007986 */ /* 0x0041e8000c101908 */
[----:B------:R-:W2:Y:S04]  /*03a0*/  LDG.E R19, desc[UR8][R4.64+0x4] ;  /* 0x0000040804137981 */ /* 0x000ea8000c1e1900 */
[----:B--2---:R1:W-:Y:S04]  /*03b0*/  STG.E desc[UR8][R6.64+0x4], R19 ;  /* 0x0000041306007986 */ /* 0x0043e8000c101908 */
[----:B------:R-:W2:Y:S04]  /*03c0*/  LDG.E R21, desc[UR8][R4.64+0x8] ;  /* 0x0000080804157981 */ /* 0x000ea8000c1e1900 */
[----:B--2---:R2:W-:Y:S04]  /*03d0*/  STG.E desc[UR8][R6.64+0x8], R21 ;  /* 0x0000081506007986 */ /* 0x0045e8000c101908 */
[----:B------:R-:W3:Y:S04]  /*03e0*/  LDG.E R23, desc[UR8][R4.64+0xc] ;  /* 0x00000c0804177981 */ /* 0x000ee8000c1e1900 */
[----:B---3--:R3:W-:Y:S04]  /*03f0*/  STG.E desc[UR8][R6.64+0xc], R23 ;  /* 0x00000c1706007986 */ /* 0x0087e8000c101908 */
[----:B------:R-:W4:Y:S04]  /*0400*/  LDG.E R25, desc[UR8][R4.64+0x10] ;  /* 0x0000100804197981 */ /* 0x000f28000c1e1900 */
[----:B----4-:R4:W-:Y:S04]  /*0410*/  STG.E desc[UR8][R6.64+0x10], R25 ;  /* 0x0000101906007986 */ /* 0x0109e8000c101908 */
[----:B------:R-:W5:Y:S04]  /*0420*/  LDG.E R27, desc[UR8][R4.64+0x14] ;  /* 0x00001408041b7981 */ /* 0x000f68000c1e1900 */
[----:B-----5:R5:W-:Y:S04]  /*0430*/  STG.E desc[UR8][R6.64+0x14], R27 ;  /* 0x0000141b06007986 */ /* 0x020be8000c101908 */
[----:B0-----:R-:W2:Y:S04]  /*0440*/  LDG.E R15, desc[UR8][R4.64+0x18] ;  /* 0x00001808040f7981 */ /* 0x001ea8000c1e1900 */
[----:B--2---:R0:W-:Y:S04]  /*0450*/  STG.E desc[UR8][R6.64+0x18], R15 ;  /* 0x0000180f06007986 */ /* 0x0041e8000c101908 */
[----:B-1----:R-:W2:Y:S04]  /*0460*/  LDG.E R19, desc[UR8][R4.64+0x1c] ;  /* 0x00001c0804137981 */ /* 0x002ea8000c1e1900 */
[----:B--2---:R1:W-:Y:S04]  /*0470*/  STG.E desc[UR8][R6.64+0x1c], R19 ;  /* 0x00001c1306007986 */ /* 0x0043e8000c101908 */
[----:B------:R-:W2:Y:S04]  /*0480*/  LDG.E R21, desc[UR8][R4.64+0x20] ;  /* 0x0000200804157981 */ /* 0x000ea8000c1e1900 */
[----:B--2---:R2:W-:Y:S04]  /*0490*/  STG.E desc[UR8][R6.64+0x20], R21 ;  /* 0x0000201506007986 */ /* 0x0045e8000c101908 */
[----:B---3--:R-:W3:Y:S04]  /*04a0*/  LDG.E R23, desc[UR8][R4.64+0x24] ;  /* 0x0000240804177981 */ /* 0x008ee8000c1e1900 */
[----:B---3--:R3:W-:Y:S04]  /*04b0*/  STG.E desc[UR8][R6.64+0x24], R23 ;  /* 0x0000241706007986 */ /* 0x0087e8000c101908 */
[----:B----4-:R-:W4:Y:S04]  /*04c0*/  LDG.E R25, desc[UR8][R4.64+0x28] ;  /* 0x0000280804197981 */ /* 0x010f28000c1e1900 */
[----:B----4-:R4:W-:Y:S04]  /*04d0*/  STG.E desc[UR8][R6.64+0x28], R25 ;  /* 0x0000281906007986 */ /* 0x0109e8000c101908 */
[----:B-----5:R-:W5:Y:S04]  /*04e0*/  LDG.E R27, desc[UR8][R4.64+0x2c] ;  /* 0x00002c08041b7981 */ /* 0x020f68000c1e1900 */
[----:B-----5:R4:W-:Y:S04]  /*04f0*/  STG.E desc[UR8][R6.64+0x2c], R27 ;  /* 0x00002c1b06007986 */ /* 0x0209e8000c101908 */
[----:B0-----:R-:W5:Y:S04]  /*0500*/  LDG.E R15, desc[UR8][R4.64+0x30] ;  /* 0x00003008040f7981 */ /* 0x001f68000c1e1900 */
[----:B-----5:R4:W-:Y:S04]  /*0510*/  STG.E desc[UR8][R6.64+0x30], R15 ;  /* 0x0000300f06007986 */ /* 0x0209e8000c101908 */
[----:B-1----:R-:W5:Y:S04]  /*0520*/  LDG.E R19, desc[UR8][R4.64+0x34] ;  /* 0x0000340804137981 */ /* 0x002f68000c1e1900 */
[----:B-----5:R4:W-:Y:S04]  /*0530*/  STG.E desc[UR8][R6.64+0x34], R19 ;  /* 0x0000341306007986 */ /* 0x0209e8000c101908 */
[----:B--2---:R-:W2:Y:S04]  /*0540*/  LDG.E R21, desc[UR8][R4.64+0x38] ;  /* 0x0000380804157981 */ /* 0x004ea8000c1e1900 */
[----:B--2---:R4:W-:Y:S04]  /*0550*/  STG.E desc[UR8][R6.64+0x38], R21 ;  /* 0x0000381506007986 */ /* 0x0049e8000c101908 */
[----:B---3--:R-:W2:Y:S01]  /*0560*/  LDG.E R23, desc[UR8][R4.64+0x3c] ;  /* 0x00003c0804177981 */ /* 0x008ea2000c1e1900 */
[----:B------:R-:W-:Y:S01]  /*0570*/  VIADD R13, R13, 0x10 ;  /* 0x000000100d0d7836 */ /* 0x000fe20000000000 */
[----:B------:R-:W-:Y:S01]  /*0580*/  IADD3 R0, PT, PT, R0, 0x10, RZ ;  /* 0x0000001000007810 */ /* 0x000fe20007ffe0ff */
[----:B------:R-:W-:-:S03]  /*0590*/  VIADD R12, R12, 0x10 ;  /* 0x000000100c0c7836 */ /* 0x000fc60000000000 */
[----:B------:R-:W-:Y:S01]  /*05a0*/  ISETP.NE.AND P0, PT, R13, RZ, PT ;  /* 0x000000ff0d00720c */ /* 0x000fe20003f05270 */
[----:B--2---:R4:W-:-:S12]  /*05b0*/  STG.E desc[UR8][R6.64+0x3c], R23 ;  /* 0x00003c1706007986 */ /* 0x0049d8000c101908 */
[----:B------:R-:W-:Y:S05]  /*05c0*/  @P0 BRA `(.L_x_5) ;  /* 0xfffffffc005c0947 */ /* 0x000fea000383ffff */
[----:B------:R-:W-:-:S07]  /*05d0*/  IMAD.MOV.U32 R4, RZ, RZ, R8 ;  /* 0x000000ffff047224 */ /* 0x000fce00078e0008 */
.L_x_4:
[----:B------:R-:W-:-:S13]  /*05e0*/  ISETP.NE.AND P0, PT, R16, RZ, PT ;  /* 0x000000ff1000720c */ /* 0x000fda0003f05270 */
[----:B------:R-:W-:Y:S05]  /*05f0*/  @!P0 BRA `(.L_x_6) ;  /* 0x00000004000c8947 */ /* 0x000fea0003800000 */
[----:B------:R-:W-:Y:S02]  /*0600*/  IADD3 R5, PT, PT, R16, -0x1, RZ ;  /* 0xffffffff10057810 */ /* 0x000fe40007ffe0ff */
[----:B------:R-:W-:Y:S02]  /*0610*/  ISETP.NE.AND P1, PT, R17, RZ, PT ;  /* 0x000000ff1100720c */ /* 0x000fe40003f25270 */
[----:B------:R-:W-:-:S13]  /*0620*/  ISETP.GE.U32.AND P0, PT, R5, 0x7, PT ;  /* 0x000000070500780c */ /* 0x000fda0003f06070 */
[----:B------:R-:W-:Y:S05]  /*0630*/  @!P0 BRA `(.L_x_7) ;  /* 0x00000000005c8947 */ /* 0x000fea0003800000 */
[----:B----4-:R-:W0:Y:S01]  /*0640*/  LDC.64 R6, c[0x0][0x390] ;  /* 0x0000e400ff067b82 */ /* 0x010e220000000a00 */
[----:B------:R-:W-:-:S07]  /*0650*/  IMAD.IADD R5, R3, 0x1, R4 ;  /* 0x0000000103057824 */ /* 0x000fce00078e0204 */
[----:B------:R-:W1:Y:S01]  /*0660*/  LDC.64 R12, c[0x0][0x380] ;  /* 0x0000e000ff0c7b82 */ /* 0x000e620000000a00 */
        /* <DEDUP_REMOVED lines=10> */
[----:B------:R-:W3:Y:S04]  /*0710*/  LDG.E R23, desc[UR8][R6.64+0x10] ;  /* 0x0000100806177981 */ /* 0x000ee8000c1e1900 */
[----:B---3--:R2:W-:Y:S04]  /*0720*/  STG.E desc[UR8][R12.64+0x10], R23 ;  /* 0x000010170c007986 */ /* 0x0085e8000c101908 */
[----:B------:R-:W3:Y:S04]  /*0730*/  LDG.E R25, desc[UR8][R6.64+0x14] ;  /* 0x0000140806197981 */ /* 0x000ee8000c1e1900 */
[----:B---3--:R2:W-:Y:S04]  /*0740*/  STG.E desc[UR8][R12.64+0x14], R25 ;  /* 0x000014190c007986 */ /* 0x0085e8000c101908 */
[----:B0-----:R-:W3:Y:S04]  /*0750*/  LDG.E R5, desc[UR8][R6.64+0x18] ;  /* 0x0000180806057981 */ /* 0x001ee8000c1e1900 */
[----:B---3--:R2:W-:Y:S04]  /*0760*/  STG.E desc[UR8][R12.64+0x18], R5 ;  /* 0x000018050c007986 */ /* 0x0085e8000c101908 */
[----:B-1----:R-:W3:Y:S01]  /*0770*/  LDG.E R15, desc[UR8][R6.64+0x1c] ;  /* 0x00001c08060f7981 */ /* 0x002ee2000c1e1900 */
[----:B------:R-:W-:Y:S01]  /*0780*/  VIADD R4, R4, 0x8 ;  /* 0x0000000804047836 */ /* 0x000fe20000000000 */
[----:B------:R-:W-:-:S02]  /*0790*/  IADD3 R0, PT, PT, R0, 0x8, RZ ;  /* 0x0000000800007810 */ /* 0x000fc40007ffe0ff */
[----:B---3--:R2:W-:Y:S05]  /*07a0*/  STG.E desc[UR8][R12.64+0x1c], R15 ;  /* 0x00001c0f0c007986 */ /* 0x0085ea000c101908 */
.L_x_7:
[----:B------:R-:W-:Y:S05]  /*07b0*/  @!P1 BRA `(.L_x_6) ;  /* 0x00000000009c9947 */ /* 0x000fea0003800000 */
[----:B--2---:R-:W-:-:S05]  /*07c0*/  VIADD R5, R17, 0xffffffff ;  /* 0xffffffff11057836 */ /* 0x004fca0000000000 */
[----:B------:R-:W-:-:S13]  /*07d0*/  ISETP.GE.U32.AND P0, PT, R5, 0x3, PT ;  /* 0x000000030500780c */ /* 0x000fda0003f06070 */
[----:B----4-:R-:W0:Y:S01]  /*07e0*/  @P0 LDC.64 R6, c[0x0][0x390] ;  /* 0x0000e400ff060b82 */ /* 0x010e220000000a00 */
[----:B------:R-:W-:-:S07]  /*07f0*/  @P0 IMAD.IADD R5, R3, 0x1, R4 ;  /* 0x0000000103050824 */ /* 0x000fce00078e0204 */
[----:B------:R-:W1:Y:S01]  /*0800*/  @P0 LDC.64 R12, c[0x0][0x380] ;  /* 0x0000e000ff0c0b82 */ /* 0x000e620000000a00 */
[----:B0-----:R-:W-:-:S05]  /*0810*/  @P0 IMAD.WIDE R6, R5, 0x4, R6 ;  /* 0x0000000405060825 */ /* 0x001fca00078e0206 */
[----:B------:R-:W2:Y:S01]  /*0820*/  @P0 LDG.E R5, desc[UR8][R6.64] ;  /* 0x0000000806050981 */ /* 0x000ea2000c1e1900 */
[----:B-1----:R-:W-:-:S05]  /*0830*/  @P0 IMAD.WIDE R12, R0, 0x4, R12 ;  /* 0x00000004000c0825 */ /* 0x002fca00078e020c */
[----:B--2---:R0:W-:Y:S04]  /*0840*/  @P0 STG.E desc[UR8][R12.64], R5 ;  /* 0x000000050c000986 */ /* 0x0041e8000c101908 */
[----:B------:R-:W2:Y:S04]  /*0850*/  @P0 LDG.E R19, desc[UR8][R6.64+0x4] ;  /* 0x0000040806130981 */ /* 0x000ea8000c1e1900 */
[----:B--2---:R0:W-:Y:S04]  /*0860*/  @P0 STG.E desc[UR8][R12.64+0x4], R19 ;  /* 0x000004130c000986 */ /* 0x0041e8000c101908 */
[----:B------:R-:W2:Y:S04]  /*0870*/  @P0 LDG.E R21, desc[UR8][R6.64+0x8] ;  /* 0x0000080806150981 */ /* 0x000ea8000c1e1900 */
[----:B--2---:R0:W-:Y:S04]  /*0880*/  @P0 STG.E desc[UR8][R12.64+0x8], R21 ;  /* 0x000008150c000986 */ /* 0x0041e8000c101908 */
[----:B------:R-:W2:Y:S01]  /*0890*/  @P0 LDG.E R23, desc[UR8][R6.64+0xc] ;  /* 0x00000c0806170981 */ /* 0x000ea2000c1e1900 */
[----:B------:R-:W-:Y:S01]  /*08a0*/  ISETP.NE.AND P1, PT, R9, RZ, PT ;  /* 0x000000ff0900720c */ /* 0x000fe20003f25270 */
[----:B------:R-:W-:Y:S01]  /*08b0*/  @P0 VIADD R4, R4, 0x4 ;  /* 0x0000000404040836 */ /* 0x000fe20000000000 */
[----:B------:R-:W-:Y:S01]  /*08c0*/  MOV R15, R0 ;  /* 0x00000000000f7202 */ /* 0x000fe20000000f00 */
[----:B------:R-:W-:-:S05]  /*08d0*/  @P0 VIADD R0, R0, 0x4 ;  /* 0x0000000400000836 */ /* 0x000fca0000000000 */
[----:B------:R-:W-:Y:S01]  /*08e0*/  @P0 MOV R15, R0 ;  /* 0x00000000000f0202 */ /* 0x000fe20000000f00 */
[----:B--2---:R0:W-:Y:S04]  /*08f0*/  @P0 STG.E desc[UR8][R12.64+0xc], R23 ;  /* 0x00000c170c000986 */ /* 0x0041e8000c101908 */
[----:B------:R-:W-:Y:S05]  /*0900*/  @!P1 BRA `(.L_x_6) ;  /* 0x0000000000489947 */ /* 0x000fea0003800000 */
[----:B------:R-:W1:Y:S01]  /*0910*/  LDC.64 R6, c[0x0][0x390] ;  /* 0x0000e400ff067b82 */ /* 0x000e620000000a00 */
[----:B0-----:R-:W-:-:S04]  /*0920*/  IMAD.IADD R5, R3, 0x1, R4 ;  /* 0x0000000103057824 */ /* 0x001fc800078e0204 */
[----:B-1----:R-:W-:-:S03]  /*0930*/  IMAD.WIDE R4, R5, 0x4, R6 ;  /* 0x0000000405047825 */ /* 0x002fc600078e0206 */
[----:B------:R-:W0:Y:S02]  /*0940*/  LDC.64 R6, c[0x0][0x380] ;  /* 0x0000e000ff067b82 */ /* 0x000e240000000a00 */
[----:B------:R-:W2:Y:S01]  /*0950*/  LDG.E R13, desc[UR8][R4.64] ;  /* 0x00000008040d7981 */ /* 0x000ea2000c1e1900 */
[----:B------:R-:W-:Y:S01]  /*0960*/  ISETP.NE.AND P0, PT, R9, 0x1, PT ;  /* 0x000000010900780c */ /* 0x000fe20003f05270 */
[C---:B------:R-:W-:Y:S02]  /*0970*/  VIADD R0, R15.reuse, 0x1 ;  /* 0x000000010f007836 */ /* 0x040fe40000000000 */
[----:B0-----:R-:W-:-:S05]  /*0980*/  IMAD.WIDE R6, R15, 0x4, R6 ;  /* 0x000000040f067825 */ /* 0x001fca00078e0206 */
[----:B--2---:R1:W-:Y:S05]  /*0990*/  STG.E desc[UR8][R6.64], R13 ;  /* 0x0000000d06007986 */ /* 0x0043ea000c101908 */
[----:B------:R-:W-:Y:S05]  /*09a0*/  @!P0 BRA `(.L_x_6) ;  /* 0x0000000000208947 */ /* 0x000fea0003800000 */
[----:B-1----:R-:W2:Y:S01]  /*09b0*/  LDG.E R13, desc[UR8][R4.64+0x4] ;  /* 0x00000408040d7981 */ /* 0x002ea2000c1e1900 */
[----:B------:R-:W-:Y:S02]  /*09c0*/  ISETP.NE.AND P0, PT, R9, 0x2, PT ;  /* 0x000000020900780c */ /* 0x000fe40003f05270 */
[----:B------:R-:W-:Y:S01]  /*09d0*/  IADD3 R0, PT, PT, R15, 0x2, RZ ;  /* 0x000000020f007810 */ /* 0x000fe20007ffe0ff */
[----:B--2---:R3:W-:Y:S10]  /*09e0*/  STG.E desc[UR8][R6.64+0x4], R13 ;  /* 0x0000040d06007986 */ /* 0x0047f4000c101908 */
[----:B------:R-:W-:Y:S05]  /*09f0*/  @!P0 BRA `(.L_x_6) ;  /* 0x00000000000c8947 */ /* 0x000fea0003800000 */
[----:B------:R-:W2:Y:S01]  /*0a00*/  LDG.E R5, desc[UR8][R4.64+0x8] ;  /* 0x0000080804057981 */ /* 0x000ea2000c1e1900 */
[----:B------:R-:W-:-:S03]  /*0a10*/  VIADD R0, R15, 0x3 ;  /* 0x000000030f007836 */ /* 0x000fc60000000000 */
[----:B--2---:R0:W-:Y:S04]  /*0a20*/  STG.E desc[UR8][R6.64+0x8], R5 ;  /* 0x0000080506007986 */ /* 0x0041e8000c101908 */
.L_x_6:
[----:B------:R-:W-:Y:S01]  /*0a30*/  UISETP.GE.U32.AND UP0, UPT, UR11, 0x8, UPT ;  /* 0x000000080b00788c */ /* 0x000fe2000bf06070 */
[----:B01-34-:R-:W-:-:S08]  /*0a40*/  IMAD.MOV.U32 R6, RZ, RZ, RZ ;  /* 0x000000ffff067224 */ /* 0x01bfd000078e00ff */
[----:B------:R-:W-:Y:S05]  /*0a50*/  BRA.U !UP0, `(.L_x_8) ;  /* 0x00000005083c7547 */ /* 0x000fea000b800000 */
[----:B--2---:R-:W0:Y:S01]  /*0a60*/  LDC.64 R4, c[0x0][0x3a8] ;  /* 0x0000ea00ff047b82 */ /* 0x004e220000000a00 */
[----:B------:R-:W-:Y:S01]  /*0a70*/  HFMA2 R12, -RZ, RZ, 0, 0 ;  /* 0x00000000ff0c7431 */ /* 0x000fe200000001ff */
[----:B------:R-:W1:Y:S01]  /*0a80*/  LDCU UR6, c[0x0][0x3b8] ;  /* 0x00007700ff0677ac */ /* 0x000e620008000800 */
[----:B------:R-:W-:-:S05]  /*0a90*/  NOP ;  /* 0x0000000000007918 */ /* 0x000fca0000000000 */
.L_x_9:
[----:B-1----:R-:W-:-:S05]  /*0aa0*/  IMAD.U32 R11, RZ, RZ, UR6 ;  /* 0x00000006ff0b7e24 */ /* 0x002fca000f8e00ff */
[----:B------:R-:W-:-:S13]  /*0ab0*/  ISETP.NE.AND P0, PT, R12, R11, PT ;  /* 0x0000000b0c00720c */ /* 0x000fda0003f05270 */
[----:B------:R-:W1:Y:S01]  /*0ac0*/  @P0 LDC.64 R18, c[0x0][0x3a8] ;  /* 0x0000ea00ff120b82 */ /* 0x000e620000000a00 */
[----:B------:R-:W-:-:S07]  /*0ad0*/  @P0 VIADD R7, R12, UR10 ;  /* 0x0000000a0c070c36 */ /* 0x000fce0008000000 */
[----:B---3--:R-:W2:Y:S01]  /*0ae0*/  @P0 LDC.64 R14, c[0x0][0x380] ;  /* 0x0000e000ff0e0b82 */ /* 0x008ea20000000a00 */
[----:B-1----:R-:W-:-:S05]  /*0af0*/  @P0 IMAD.WIDE.U32 R18, R7, 0x4, R18 ;  /* 0x0000000407120825 */ /* 0x002fca00078e0012 */
[----:B------:R-:W3:Y:S01]  /*0b00*/  @P0 LDG.E R13, desc[UR8][R18.64] ;  /* 0x00000008120d0981 */ /* 0x000ee2000c1e1900 */
[C---:B------:R-:W-:Y:S02]  /*0b10*/  IADD3 R6, PT, PT, R12.reuse, 0x1, RZ ;  /* 0x000000010c067810 */ /* 0x040fe40007ffe0ff */
[----:B------:R-:W-:Y:S02]  /*0b20*/  IADD3 R7, P1, PT, R12, UR10, RZ ;  /* 0x0000000a0c077c10 */ /* 0x000fe4000ff3e0ff */
[----:B------:R-:W-:-:S03]  /*0b30*/  ISETP.NE.AND P2, PT, R6, R11, PT ;  /* 0x0000000b0600720c */ /* 0x000fc60003f45270 */
[----:B------:R-:W-:Y:S01]  /*0b40*/  IMAD.X R20, RZ, RZ, RZ, P1 ;  /* 0x000000ffff147224 */ /* 0x000fe200008e06ff */
[----:B0-----:R-:W-:-:S04]  /*0b50*/  LEA R6, P1, R7, R4, 0x2 ;  /* 0x0000000407067211 */ /* 0x001fc800078210ff */
[----:B------:R-:W-:Y:S01]  /*0b60*/  LEA.HI.X R7, R7, R5, R20, 0x2, P1 ;  /* 0x0000000507077211 */ /* 0x000fe200008f1414 */
[----:B--2---:R-:W-:-:S04]  /*0b70*/  @P0 IMAD.WIDE R20, R0, 0x4, R14 ;  /* 0x0000000400140825 */ /* 0x004fc800078e020e */
[----:B------:R-:W0:Y:S01]  /*0b80*/  @P2 LDC.64 R14, c[0x0][0x380] ;  /* 0x0000e000ff0e2b82 */ /* 0x000e220000000a00 */
[----:B---3--:R1:W-:Y:S04]  /*0b90*/  @P0 STG.E desc[UR8][R20.64], R13 ;  /* 0x0000000d14000986 */ /* 0x0083e8000c101908 */
[----:B------:R-:W2:Y:S01]  /*0ba0*/  @P2 LDG.E R23, desc[UR8][R6.64+0x4] ;  /* 0x0000040806172981 */ /* 0x000ea2000c1e1900 */
[----:B------:R-:W-:Y:S01]  /*0bb0*/  VIADD R22, R12, 0x2 ;  /* 0x000000020c167836 */ /* 0x000fe20000000000 */
[----:B------:R-:W-:-:S04]  /*0bc0*/  @P0 IADD3 R18, PT, PT, R0, 0x1, RZ ;  /* 0x0000000100120810 */ /* 0x000fc80007ffe0ff */
[----:B------:R-:W-:Y:S01]  /*0bd0*/  ISETP.NE.AND P1, PT, R22, R11, PT ;  /* 0x0000000b1600720c */ /* 0x000fe20003f25270 */
[----:B------:R-:W-:-:S04]  /*0be0*/  @P0 IMAD.MOV.U32 R0, RZ, RZ, R18 ;  /* 0x000000ffff000224 */ /* 0x000fc800078e0012 */
[----:B0-----:R-:W-:-:S08]  /*0bf0*/  @P2 IMAD.WIDE R18, R0, 0x4, R14 ;  /* 0x0000000400122825 */ /* 0x001fd000078e020e */
[----:B------:R-:W0:Y:S01]  /*0c00*/  @P1 LDC.64 R14, c[0x0][0x380] ;  /* 0x0000e000ff0e1b82 */ /* 0x000e220000000a00 */
[----:B--2---:R2:W-:Y:S04]  /*0c10*/  @P2 STG.E desc[UR8][R18.64], R23 ;  /* 0x0000001712002986 */ /* 0x0045e8000c101908 */
[----:B------:R-:W3:Y:S01]  /*0c20*/  @P1 LDG.E R25, desc[UR8][R6.64+0x8] ;  /* 0x0000080806191981 */ /* 0x000ee2000c1e1900 */
[----:B-1----:R-:W-:Y:S01]  /*0c30*/  VIADD R20, R12, 0x3 ;  /* 0x000000030c147836 */ /* 0x002fe20000000000 */
[----:B------:R-:W-:-:S04]  /*0c40*/  @P2 IADD3 R13, PT, PT, R0, 0x1, RZ ;  /* 0x00000001000d2810 */ /* 0x000fc80007ffe0ff */
[----:B------:R-:W-:Y:S01]  /*0c50*/  ISETP.NE.AND P0, PT, R20, R11, PT ;  /* 0x0000000b1400720c */ /* 0x000fe20003f05270 */
[----:B------:R-:W-:-:S04]  /*0c60*/  @P2 IMAD.MOV.U32 R0, RZ, RZ, R13 ;  /* 0x000000ffff002224 */ /* 0x000fc800078e000d */
[----:B0-----:R-:W-:-:S08]  /*0c70*/  @P1 IMAD.WIDE R20, R0, 0x4, R14 ;  /* 0x0000000400141825 */ /* 0x001fd000078e020e */
[----:B------:R-:W0:Y:S01]  /*0c80*/  @P0 LDC.64 R14, c[0x0][0x380] ;  /* 0x0000e000ff0e0b82 */ /* 0x000e220000000a00 */
[----:B---3--:R1:W-:Y:S04]  /*0c90*/  @P1 STG.E desc[UR8][R20.64], R25 ;  /* 0x0000001914001986 */ /* 0x0083e8000c101908 */
[----:B------:R-:W3:Y:S01]  /*0ca0*/  @P0 LDG.E R13, desc[UR8][R6.64+0xc] ;  /* 0x00000c08060d0981 */ /* 0x000ee2000c1e1900 */
[----:B--2---:R-:W-:Y:S01]  /*0cb0*/  VIADD R18, R12, 0x4 ;  /* 0x000000040c127836 */ /* 0x004fe20000000000 */
[----:B------:R-:W-:-:S04]  /*0cc0*/  @P1 IADD3 R19, PT, PT, R0, 0x1, RZ ;  /* 0x0000000100131810 */ /* 0x000fc80007ffe0ff */
[----:B------:R-:W-:Y:S01]  /*0cd0*/  ISETP.NE.AND P2, PT, R18, R11, PT ;  /* 0x0000000b1200720c */ /* 0x000fe20003f45270 */
[----:B------:R-:W-:-:S04]  /*0ce0*/  @P1 IMAD.MOV.U32 R0, RZ, RZ, R19 ;  /* 0x000000ffff001224 */ /* 0x000fc800078e0013 */
[----:B0-----:R-:W-:-:S08]  /*0cf0*/  @P0 IMAD.WIDE R18, R0, 0x4, R14 ;  /* 0x0000000400120825 */ /* 0x001fd000078e020e */
[----:B------:R-:W0:Y:S01]  /*0d00*/  @P2 LDC.64 R14, c[0x0][0x380] ;  /* 0x0000e000ff0e2b82 */ /* 0x000e220000000a00 */
[----:B---3--:R2:W-:Y:S04]  /*0d10*/  @P0 STG.E desc[UR8][R18.64], R13 ;  /* 0x0000000d12000986 */ /* 0x0085e8000c101908 */
        /* <DEDUP_REMOVED lines=24> */
[----:B------:R-:W4:Y:S01]  /*0ea0*/  @P2 LDG.E R23, desc[UR8][R6.64+0x1c] ;  /* 0x00001c0806172981 */ /* 0x000f22000c1e1900 */
[----:B--2---:R-:W-:Y:S02]  /*0eb0*/  @P0 VIADD R18, R0, 0x1 ;  /* 0x0000000100120836 */ /* 0x004fe40000000000 */
[----:B------:R-:W-:-:S03]  /*0ec0*/  VIADD R12, R12, 0x8 ;  /* 0x000000080c0c7836 */ /* 0x000fc60000000000 */
[----:B------:R-:W-:Y:S02]  /*0ed0*/  @P0 MOV R0, R18 ;  /* 0x0000001200000202 */ /* 0x000fe40000000f00 */
[----:B------:R-:W-:-:S03]  /*0ee0*/  ISETP.NE.AND P0, PT, R12, UR5, PT ;  /* 0x000000050c007c0c */ /* 0x000fc6000bf05270 */
[----:B0-----:R-:W-:-:S04]  /*0ef0*/  @P2 IMAD.WIDE R20, R0, 0x4, R20 ;  /* 0x0000000400142825 */ /* 0x001fc800078e0214 */
[----:B------:R-:W-:-:S05]  /*0f00*/  @P2 VIADD R18, R0, 0x1 ;  /* 0x0000000100122836 */ /* 0x000fca0000000000 */
[----:B------:R-:W-:Y:S01]  /*0f10*/  @P2 MOV R0, R18 ;  /* 0x0000001200002202 */ /* 0x000fe20000000f00 */
[----:B----4-:R3:W-:Y:S01]  /*0f20*/  @P2 STG.E desc[UR8][R20.64], R23 ;  /* 0x0000001714002986 */ /* 0x0107e2000c101908 */
[----:B------:R-:W-:Y:S05]  /*0f30*/  @P0 BRA `(.L_x_9) ;  /* 0xfffffff800d80947 */ /* 0x000fea000383ffff */
[----:B------:R-:W-:-:S07]  /*0f40*/  IMAD.U32 R6, RZ, RZ, UR5 ;  /* 0x00000005ff067e24 */ /* 0x000fce000f8e00ff */
.L_x_8:
[----:B------:R-:W-:-:S09]  /*0f50*/  UISETP.NE.AND UP0, UPT, UR7, URZ, UPT ;  /* 0x000000ff0700728c */ /* 0x000fd2000bf05270 */
[----:B------:R-:W-:Y:S05]  /*0f60*/  BRA.U !UP0, `(.L_x_3) ;  /* 0x00000005084c7547 */ /* 0x000fea000b800000 */
[----:B------:R-:W-:-:S04]  /*0f70*/  UIADD3 UR6, UPT, UPT, UR7, -0x1, URZ ;  /* 0xffffffff07067890 */ /* 0x000fc8000fffe0ff */
[----:B------:R-:W-:-:S09]  /*0f80*/  UISETP.GE.U32.AND UP0, UPT, UR6, 0x3, UPT ;  /* 0x000000030600788c */ /* 0x000fd2000bf06070 */
[----:B------:R-:W-:Y:S05]  /*0f90*/  BRA.U !UP0, `(.L_x_10) ;  /* 0x0000000108a07547 */ /* 0x000fea000b800000 */
[----:B------:R-:W-:-:S13]  /*0fa0*/  ISETP.NE.AND P1, PT, R6, R11, PT ;  /* 0x0000000b0600720c */ /* 0x000fda0003f25270 */
[----:B--23--:R-:W0:Y:S01]  /*0fb0*/  @P1 LDC.64 R14, c[0x0][0x3a8] ;  /* 0x0000ea00ff0e1b82 */ /* 0x00ce220000000a00 */
[----:B------:R-:W-:-:S07]  /*0fc0*/  @P1 VIADD R5, R6, UR10 ;  /* 0x0000000a06051c36 */ /* 0x000fce0008000000 */
[----:B------:R-:W1:Y:S01]  /*0fd0*/  @P1 LDC.64 R12, c[0x0][0x380] ;  /* 0x0000e000ff0c1b82 */ /* 0x000e620000000a00 */
[----:B0-----:R-:W-:-:S07]  /*0fe0*/  @P1 IMAD.WIDE.U32 R14, R5, 0x4, R14 ;  /* 0x00000004050e1825 */ /* 0x001fce00078e000e */
[----:B------:R-:W0:Y:S01]  /*0ff0*/  LDC.64 R4, c[0x0][0x3a8] ;  /* 0x0000ea00ff047b82 */ /* 0x000e220000000a00 */
[----:B------:R-:W2:Y:S01]  /*1000*/  @P1 LDG.E R7, desc[UR8][R14.64] ;  /* 0x000000080e071981 */ /* 0x000ea2000c1e1900 */
[C---:B------:R-:W-:Y:S02]  /*1010*/  IADD3 R18, PT, PT, R6.reuse, 0x1, RZ ;  /* 0x0000000106127810 */ /* 0x040fe40007ffe0ff */
[----:B------:R-:W-:Y:S02]  /*1020*/  IADD3 R19, P2, PT, R6, UR10, RZ ;  /* 0x0000000a06137c10 */ /* 0x000fe4000ff5e0ff */
[----:B------:R-:W-:-:S03]  /*1030*/  ISETP.NE.AND P0, PT, R18, R11, PT ;  /* 0x0000000b1200720c */ /* 0x000fc60003f05270 */
[----:B------:R-:W-:Y:S01]  /*1040*/  IMAD.X R18, RZ, RZ, RZ, P2 ;  /* 0x000000ffff127224 */ /* 0x000fe200010e06ff */
[----:B0-----:R-:W-:-:S04]  /*1050*/  LEA R4, P2, R19, R4, 0x2 ;  /* 0x0000000413047211 */ /* 0x001fc800078410ff */
[----:B------:R-:W-:Y:S01]  /*1060*/  LEA.HI.X R5, R19, R5, R18, 0x2, P2 ;  /* 0x0000000513057211 */ /* 0x000fe200010f1412 */
[----:B-1----:R-:W-:-:S04]  /*1070*/  @P1 IMAD.WIDE R18, R0, 0x4, R12 ;  /* 0x0000000400121825 */ /* 0x002fc800078e020c */
[----:B------:R-:W0:Y:S01]  /*1080*/  @P0 LDC.64 R12, c[0x0][0x380] ;  /* 0x0000e000ff0c0b82 */ /* 0x000e220000000a00 */
[----:B--2---:R1:W-:Y:S04]  /*1090*/  @P1 STG.E desc[UR8][R18.64], R7 ;  /* 0x0000000712001986 */ /* 0x0043e8000c101908 */
        /* <DEDUP_REMOVED lines=17> */
[----:B--2---:R-:W-:Y:S02]  /*11b0*/  @P2 VIADD R14, R0, 0x1 ;  /* 0x00000001000e2836 */ /* 0x004fe40000000000 */
[----:B------:R-:W-:-:S03]  /*11c0*/  VIADD R6, R6, 0x4 ;  /* 0x0000000406067836 */ /* 0x000fc60000000000 */
[----:B------:R-:W-:-:S05]  /*11d0*/  @P2 MOV R0, R14 ;  /* 0x0000000e00002202 */ /* 0x000fca0000000f00 */
[----:B0-----:R-:W-:-:S04]  /*11e0*/  @P1 IMAD.WIDE R18, R0, 0x4, R18 ;  /* 0x0000000400121825 */ /* 0x001fc800078e0212 */
[----:B------:R-:W-:-:S05]  /*11f0*/  @P1 VIADD R14, R0, 0x1 ;  /* 0x00000001000e1836 */ /* 0x000fca0000000000 */
[----:B------:R-:W-:Y:S01]  /*1200*/  @P1 MOV R0, R14 ;  /* 0x0000000e00001202 */ /* 0x000fe20000000f00 */
[----:B---3--:R1:W-:Y:S06]  /*1210*/  @P1 STG.E desc[UR8][R18.64], R7 ;  /* 0x0000000712001986 */ /* 0x0083ec000c101908 */
.L_x_10:
[----:B--2---:R-:W0:Y:S02]  /*1220*/  LDC R5, c[0x0][0x3b4] ;  /* 0x0000ed00ff057b82 */ /* 0x004e240000000800 */
[----:B0-----:R-:W-:-:S13]  /*1230*/  LOP3.LUT P0, R4, R5, 0x3, RZ, 0xc0, !PT ;  /* 0x0000000305047812 */ /* 0x001fda000780c0ff */
[----:B------:R-:W-:Y:S05]  /*1240*/  @!P0 BRA `(.L_x_3) ;  /* 0x0000000000948947 */ /* 0x000fea0003800000 */
[----:B------:R-:W-:Y:S02]  /*1250*/  ISETP.NE.AND P1, PT, R4, 0x1, PT ;  /* 0x000000010400780c */ /* 0x000fe40003f25270 */
[----:B------:R-:W-:-:S11]  /*1260*/  LOP3.LUT P0, RZ, R5, 0x1, RZ, 0xc0, !PT ;  /* 0x0000000105ff7812 */ /* 0x000fd6000780c0ff */
[----:B------:R-:W-:Y:S05]  /*1270*/  @!P1 BRA `(.L_x_11) ;  /* 0x0000000000609947 */ /* 0x000fea0003800000 */
[----:B------:R-:W-:-:S13]  /*1280*/  ISETP.NE.AND P2, PT, R6, R11, PT ;  /* 0x0000000b0600720c */ /* 0x000fda0003f45270 */
[----:B------:R-:W0:Y:S01]  /*1290*/  @P2 LDC.64 R4, c[0x0][0x3a8] ;  /* 0x0000ea00ff042b82 */ /* 0x000e220000000a00 */
[----:B---3--:R-:W-:-:S07]  /*12a0*/  @P2 VIADD R15, R6, UR10 ;  /* 0x0000000a060f2c36 */ /* 0x008fce0008000000 */
[----:B-1----:R-:W1:Y:S01]  /*12b0*/  @P2 LDC.64 R12, c[0x0][0x380] ;  /* 0x0000e000ff0c2b82 */ /* 0x002e620000000a00 */
[----:B0-----:R-:W-:-:S05]  /*12c0*/  @P2 IMAD.WIDE.U32 R14, R15, 0x4, R4 ;  /* 0x000000040f0e2825 */ /* 0x001fca00078e0004 */
[----:B------:R0:W2:Y:S01]  /*12d0*/  @P2 LDG.E R7, desc[UR8][R14.64] ;  /* 0x000000080e072981 */ /* 0x0000a2000c1e1900 */
[----:B------:R-:W-:Y:S01]  /*12e0*/  IADD3 R4, PT, PT, R6, 0x1, RZ ;  /* 0x0000000106047810 */ /* 0x000fe20007ffe0ff */
[----:B-1----:R-:W-:-:S03]  /*12f0*/  @P2 IMAD.WIDE R12, R0, 0x4, R12 ;  /* 0x00000004000c2825 */ /* 0x002fc600078e020c */
[----:B------:R-:W-:-:S13]  /*1300*/  ISETP.NE.AND P1, PT, R4, R11, PT ;  /* 0x0000000b0400720c */ /* 0x000fda0003f25270 */
[----:B------:R-:W1:Y:S01]  /*1310*/  @P1 LDC.64 R4, c[0x0][0x3a8] ;  /* 0x0000ea00ff041b82 */ /* 0x000e620000000a00 */
[----:B------:R-:W-:-:S05]  /*1320*/  @P1 IADD3 R18, P3, PT, R6, UR10, RZ ;  /* 0x0000000a06121c10 */ /* 0x000fca000ff7e0ff */
[----:B------:R-:W-:Y:S02]  /*1330*/  @P1 IMAD.X R19, RZ, RZ, RZ, P3 ;  /* 0x000000ffff131224 */ /* 0x000fe400018e06ff */
[----:B0-----:R-:W0:Y:S01]  /*1340*/  @P1 LDC.64 R14, c[0x0][0x380] ;  /* 0x0000e000ff0e1b82 */ /* 0x001e220000000a00 */
[----:B-1----:R-:W-:-:S04]  /*1350*/  @P1 LEA R4, P3, R18, R4, 0x2 ;  /* 0x0000000412041211 */ /* 0x002fc800078610ff */
[----:B------:R-:W-:Y:S01]  /*1360*/  @P1 LEA.HI.X R5, R18, R5, R19, 0x2, P3 ;  /* 0x0000000512051211 */ /* 0x000fe200018f1413 */
[----:B--2---:R2:W-:Y:S05]  /*1370*/  @P2 STG.E desc[UR8][R12.64], R7 ;  /* 0x000000070c002986 */ /* 0x0045ea000c101908 */
[----:B------:R-:W3:Y:S01]  /*1380*/  @P1 LDG.E R5, desc[UR8][R4.64+0x4] ;  /* 0x0000040804051981 */ /* 0x000ee2000c1e1900 */
[----:B------:R-:W-:Y:S01]  /*1390*/  @P2 IADD3 R18, PT, PT, R0, 0x1, RZ ;  /* 0x0000000100122810 */ /* 0x000fe20007ffe0ff */
[----:B------:R-:W-:-:S04]  /*13a0*/  VIADD R6, R6, 0x2 ;  /* 0x0000000206067836 */ /* 0x000fc80000000000 */
[----:B------:R-:W-:-:S04]  /*13b0*/  @P2 IMAD.MOV.U32 R0, RZ, RZ, R18 ;  /* 0x000000ffff002224 */ /* 0x000fc800078e0012 */
[C---:B0-----:R-:W-:Y:S01]  /*13c0*/  @P1 IMAD.WIDE R14, R0.reuse, 0x4, R14 ;  /* 0x00000004000e1825 */ /* 0x041fe200078e020e */
[----:B------:R-:W-:-:S04]  /*13d0*/  @P1 IADD3 R18, PT, PT, R0, 0x1, RZ ;  /* 0x0000000100121810 */ /* 0x000fc80007ffe0ff */
[----:B------:R-:W-:Y:S01]  /*13e0*/  @P1 MOV R0, R18 ;  /* 0x0000001200001202 */ /* 0x000fe20000000f00 */
[----:B---3--:R2:W-:Y:S06]  /*13f0*/  @P1 STG.E desc[UR8][R14.64], R5 ;  /* 0x000000050e001986 */ /* 0x0085ec000c101908 */
.L_x_11:
[----:B------:R-:W-:-:S13]  /*1400*/  ISETP.EQ.OR P0, PT, R6, R11, !P0 ;  /* 0x0000000b0600720c */ /* 0x000fda0004702670 */
[----:B------:R-:W-:Y:S05]  /*1410*/  @P0 BRA `(.L_x_3) ;  /* 0x0000000000200947 */ /* 0x000fea0003800000 */
[----:B--2---:R-:W0:Y:S01]  /*1420*/  LDC.64 R4, c[0x0][0x3a8] ;  /* 0x0000ea00ff047b82 */ /* 0x004e220000000a00 */
[----:B-1----:R-:W-:-:S04]  /*1430*/  VIADD R7, R6, UR10 ;  /* 0x0000000a06077c36 */ /* 0x002fc80008000000 */
[----:B0-----:R-:W-:-:S03]  /*1440*/  IMAD.WIDE.U32 R4, R7, 0x4, R4 ;  /* 0x0000000407047825 */ /* 0x001fc600078e0004 */
[----:B------:R-:W0:Y:S03]  /*1450*/  LDC.64 R6, c[0x0][0x380] ;  /* 0x0000e000ff067b82 */ /* 0x000e260000000a00 */
[----:B------:R-:W2:Y:S01]  /*1460*/  LDG.E R5, desc[UR8][R4.64] ;  /* 0x0000000804057981 */ /* 0x000ea2000c1e1900 */
[C---:B0-----:R-:W-:Y:S01]  /*1470*/  IMAD.WIDE R6, R0.reuse, 0x4, R6 ;  /* 0x0000000400067825 */ /* 0x041fe200078e0206 */
[----:B------:R-:W-:-:S04]  /*1480*/  IADD3 R0, PT, PT, R0, 0x1, RZ ;  /* 0x0000000100007810 */ /* 0x000fc80007ffe0ff */
[----:B--2---:R0:W-:Y:S03]  /*1490*/  STG.E desc[UR8][R6.64], R5 ;  /* 0x0000000506007986 */ /* 0x0041e6000c101908 */
.L_x_3:
[----:B------:R-:W-:Y:S05]  /*14a0*/  BSYNC.RECONVERGENT B0 ;  /* 0x0000000000007941 */ /* 0x000fea0003800200 */
.L_x_2:
[----:B------:R-:W4:Y:S01]  /*14b0*/  LDC R4, c[0x0][0x3b0] ;  /* 0x0000ec00ff047b82 */ /* 0x000f220000000800 */
[----:B------:R-:W-:-:S06]  /*14c0*/  UIADD3 UR6, UPT, UPT, UR4, 0x1, URZ ;  /* 0x0000000104067890 */ /* 0x000fcc000fffe0ff */
[----:B----4-:R-:W-:-:S13]  /*14d0*/  ISETP.NE.AND P0, PT, R4, UR6, PT ;  /* 0x0000000604007c0c */ /* 0x010fda000bf05270 */
[----:B------:R-:W-:Y:S05]  /*14e0*/  @!P0 EXIT ;  /* 0x000000000000894d */ /* 0x000fea0003800000 */
[----:B------:R-:W-:Y:S01]  /*14f0*/  UMOV UR4, UR6 ;  /* 0x0000000600047c82 */ /* 0x000fe20008000000 */
[----:B------:R-:W-:Y:S05]  /*1500*/  BRA `(.L_x_12) ;  /* 0xffffffec00487947 */ /* 0x000fea000383ffff */
.L_x_1:
[----:B------:R-:W-:Y:S02]  /*1510*/  ULOP3.LUT UR11, UR5, 0x7, URZ, 0xc0, !UPT ;  /* 0x00000007050b7892 */ /* 0x000fe4000f8ec0ff */
[----:B------:R-:W-:Y:S02]  /*1520*/  ULOP3.LUT UR7, UR5, 0x3, URZ, 0xc0, !UPT ;  /* 0x0000000305077892 */ /* 0x000fe4000f8ec0ff */
[----:B------:R-:W-:Y:S02]  /*1530*/  UIADD3 UR4, UPT, UPT, UR11, -0x1, URZ ;  /* 0xffffffff0b047890 */ /* 0x000fe4000fffe0ff */
[----:B------:R-:W-:Y:S02]  /*1540*/  ULOP3.LUT UR6, UR5, 0x7ffffff8, URZ, 0xc0, !UPT ;  /* 0x7ffffff805067892 */ /* 0x000fe4000f8ec0ff */
[----:B------:R-:W-:-:S03]  /*1550*/  UISETP.GE.U32.AND UP0, UPT, UR4, 0x3, UPT ;  /* 0x000000030400788c */ /* 0x000fc6000bf06070 */
[----:B------:R-:W-:-:S08]  /*1560*/  UMOV UR4, URZ ;  /* 0x000000ff00047c82 */ /* 0x000fd00008000000 */
.L_x_19:
[----:B0-----:R-:W0:Y:S01]  /*1570*/  LDCU UR12, c[0x0][0x3b4] ;  /* 0x00007680ff0c77ac */ /* 0x001e220008000800 */
[----:B-1----:R-:W1:Y:S01]  /*1580*/  LDC.64 R4, c[0x0][0x3a8] ;  /* 0x0000ea00ff047b82 */ /* 0x002e620000000a00 */
[----:B------:R-:W2:Y:S01]  /*1590*/  LDCU UR5, c[0x0][0x3b8] ;  /* 0x00007700ff0577ac */ /* 0x000ea20008000800 */
[----:B0-----:R-:W-:Y:S01]  /*15a0*/  UIMAD UR10, UR4, UR12, URZ ;  /* 0x0000000c040a72a4 */ /* 0x001fe2000f8e02ff */
[----:B--2---:R-:W-:-:S05]  /*15b0*/  IMAD.U32 R3, RZ, RZ, UR5 ;  /* 0x00000005ff037e24 */ /* 0x004fca000f8e00ff */
[----:B---3--:R-:W-:-:S05]  /*15c0*/  IADD3 R7, PT, PT, R3, UR10, RZ ;  /* 0x0000000a03077c10 */ /* 0x008fca000fffe0ff */
[----:B-1----:R-:W-:-:S06]  /*15d0*/  IMAD.WIDE R4, R7, 0x4, R4 ;  /* 0x0000000407047825 */ /* 0x002fcc00078e0204 */
[----:B------:R-:W2:Y:S01]  /*15e0*/  LDG.E R5, desc[UR8][R4.64] ;  /* 0x0000000804057981 */ /* 0x000ea2000c1e1900 */
[----:B------:R-:W-:Y:S01]  /*15f0*/  BSSY.RECONVERGENT B0, `(.L_x_13) ;  /* 0x00000a8000007945 */ /* 0x000fe20003800200 */
[----:B--2--5:R-:W-:-:S13]  /*1600*/  ISETP.NE.AND P0, PT, R2, R5, PT ;  /* 0x000000050200720c */ /* 0x024fda0003f05270 */
[----:B------:R-:W-:Y:S05]  /*1610*/  @P0 BRA `(.L_x_14) ;  /* 0x0000000800940947 */ /* 0x000fea0003800000 */
[----:B------:R-:W-:Y:S01]  /*1620*/  UISETP.GE.U32.AND UP1, UPT, UR12, 0x8, UPT ;  /* 0x000000080c00788c */ /* 0x000fe2000bf26070 */
[----:B------:R-:W-:-:S08]  /*1630*/  IMAD.MOV.U32 R4, RZ, RZ, RZ ;  /* 0x000000ffff047224 */ /* 0x000fd000078e00ff */
[----:B------:R-:W-:Y:S05]  /*1640*/  BRA.U !UP1, `(.L_x_15) ;  /* 0x00000005093c7547 */ /* 0x000fea000b800000 */
[----:B------:R-:W0:Y:S01]  /*1650*/  LDC.64 R4, c[0x0][0x3a8] ;  /* 0x0000ea00ff047b82 */ /* 0x000e220000000a00 */
[----:B------:R-:W-:Y:S01]  /*1660*/  HFMA2 R6, -RZ, RZ, 0, 0 ;  /* 0x00000000ff067431 */ /* 0x000fe200000001ff */
[----:B------:R-:W1:Y:S01]  /*1670*/  LDCU UR5, c[0x0][0x3b8] ;  /* 0x00007700ff0577ac */ /* 0x000e620008000800 */
[----:B------:R-:W-:-:S05]  /*1680*/  NOP ;  /* 0x0000000000007918 */ /* 0x000fca0000000000 */
.L_x_16:
[----:B-1----:R-:W-:-:S05]  /*1690*/  IMAD.U32 R3, RZ, RZ, UR5 ;  /* 0x00000005ff037e24 */ /* 0x002fca000f8e00ff */
[----:B------:R-:W-:-:S13]  /*16a0*/  ISETP.NE.AND P0, PT, R6, R3, PT ;  /* 0x000000030600720c */ /* 0x000fda0003f05270 */
[----:B---3--:R-:W1:Y:S01]  /*16b0*/  @P0 LDC.64 R10, c[0x0][0x3a8] ;  /* 0x0000ea00ff0a0b82 */ /* 0x008e620000000a00 */
[----:B------:R-:W-:-:S07]  /*16c0*/  @P0 IADD3 R7, PT, PT, R6, UR10, RZ ;  /* 0x0000000a06070c10 */ /* 0x000fce000fffe0ff */
[----:B------:R-:W2:Y:S01]  /*16d0*/  @P0 LDC.64 R12, c[0x0][0x380] ;  /* 0x0000e000ff0c0b82 */ /* 0x000ea20000000a00 */
[----:B-1----:R-:W-:-:S05]  /*16e0*/  @P0 IMAD.WIDE.U32 R10, R7, 0x4, R10 ;  /* 0x00000004070a0825 */ /* 0x002fca00078e000a */
[----:B------:R1:W3:Y:S01]  /*16f0*/  @P0 LDG.E R7, desc[UR8][R10.64] ;  /* 0x000000080a070981 */ /* 0x0002e2000c1e1900 */
[C---:B------:R-:W-:Y:S01]  /*1700*/  VIADD R8, R6.reuse, 0x1 ;  /* 0x0000000106087836 */ /* 0x040fe20000000000 */
[----:B------:R-:W-:Y:S01]  /*1710*/  IADD3 R9, P1, PT, R6, UR10, RZ ;  /* 0x0000000a06097c10 */ /* 0x000fe2000ff3e0ff */
[----:B--2---:R-:W-:-:S03]  /*1720*/  @P0 IMAD.WIDE R12, R0, 0x4, R12 ;  /* 0x00000004000c0825 */ /* 0x004fc600078e020c */
[----:B------:R-:W-:Y:S02]  /*1730*/  ISETP.NE.AND P2, PT, R8, R3, PT ;  /* 0x000000030800720c */ /* 0x000fe40003f45270 */
[----:B------:R-:W-:Y:S02]  /*1740*/  IADD3.X R14, PT, PT, RZ, RZ, RZ, P1, !PT ;  /* 0x000000ffff0e7210 */ /* 0x000fe40000ffe4ff */
[----:B0-----:R-:W-:-:S04]  /*1750*/  LEA R8, P1, R9, R4, 0x2 ;  /* 0x0000000409087211 */ /* 0x001fc800078210ff */
[----:B------:R-:W-:-:S05]  /*1760*/  LEA.HI.X R9, R9, R5, R14, 0x2, P1 ;  /* 0x0000000509097211 */ /* 0x000fca00008f140e */
[----:B-1----:R-:W0:Y:S01]  /*1770*/  @P2 LDC.64 R10, c[0x0][0x380] ;  /* 0x0000e000ff0a2b82 */ /* 0x002e220000000a00 */
        /* <DEDUP_REMOVED lines=10> */
[----:B-1----:R-:W-:Y:S01]  /*1820*/  IADD3 R12, PT, PT, R6, 0x3, RZ ;  /* 0x00000003060c7810 */ /* 0x002fe20007ffe0ff */
[----:B------:R-:W-:-:S03]  /*1830*/  @P2 VIADD R7, R0, 0x1 ;  /* 0x0000000100072836 */ /* 0x000fc60000000000 */
[----:B------:R-:W-:Y:S02]  /*1840*/  ISETP.NE.AND P0, PT, R12, R3, PT ;  /* 0x000000030c00720c */ /* 0x000fe40003f05270 */
[----:B------:R-:W-:-:S05]  /*1850*/  @P2 MOV R0, R7 ;  /* 0x0000000700002202 */ /* 0x000fca0000000f00 */
[----:B0-----:R-:W-:-:S06]  /*1860*/  @P1 IMAD.WIDE R14, R0, 0x4, R14 ;  /* 0x00000004000e1825 */ /* 0x001fcc00078e020e */
        /* <DEDUP_REMOVED lines=34> */
[----:B------:R-:W4:Y:S01]  /*1a90*/  @P2 LDG.E R17, desc[UR8][R8.64+0x1c] ;  /* 0x00001c0808112981 */ /* 0x000f22000c1e1900 */
[----:B--2---:R-:W-:Y:S02]  /*1aa0*/  @P0 VIADD R14, R0, 0x1 ;  /* 0x00000001000e0836 */ /* 0x004fe40000000000 */
[----:B------:R-:W-:-:S03]  /*1ab0*/  VIADD R6, R6, 0x8 ;  /* 0x0000000806067836 */ /* 0x000fc60000000000 */
[----:B------:R-:W-:Y:S02]  /*1ac0*/  @P0 MOV R0, R14 ;  /* 0x0000000e00000202 */ /* 0x000fe40000000f00 */
[----:B------:R-:W-:Y:S02]  /*1ad0*/  ISETP.NE.AND P0, PT, R6, UR6, PT ;  /* 0x0000000606007c0c */ /* 0x000fe4000bf05270 */
[C---:B------:R-:W-:Y:S01]  /*1ae0*/  @P2 IADD3 R14, PT, PT, R0.reuse, 0x1, RZ ;  /* 0x00000001000e2810 */ /* 0x040fe20007ffe0ff */
[----:B0-----:R-:W-:-:S04]  /*1af0*/  @P2 IMAD.WIDE R10, R0, 0x4, R10 ;  /* 0x00000004000a2825 */ /* 0x001fc800078e020a */
[----:B------:R-:W-:Y:S01]  /*1b00*/  @P2 IMAD.MOV.U32 R0, RZ, RZ, R14 ;  /* 0x000000ffff002224 */ /* 0x000fe200078e000e */
[----:B----4-:R3:W-:Y:S05]  /*1b10*/  @P2 STG.E desc[UR8][R10.64], R17 ;  /* 0x000000110a002986 */ /* 0x0107ea000c101908 */
[----:B------:R-:W-:Y:S05]  /*1b20*/  @P0 BRA `(.L_x_16) ;  /* 0xfffffff800d80947 */ /* 0x000fea000383ffff */
[----:B------:R-:W-:-:S07]  /*1b30*/  MOV R4, UR6 ;  /* 0x0000000600047c02 */ /* 0x000fce0008000f00 */
.L_x_15:
[----:B------:R-:W-:-:S09]  /*1b40*/  UISETP.NE.AND UP1, UPT, UR11, URZ, UPT ;  /* 0x000000ff0b00728c */ /* 0x000fd2000bf25270 */
[----:B------:R-:W-:Y:S05]  /*1b50*/  BRA.U !UP1, `(.L_x_14) ;  /* 0x0000000509447547 */ /* 0x000fea000b800000 */
[----:B------:R-:W-:Y:S01]  /*1b60*/  UISETP.NE.AND UP1, UPT, UR7, URZ, UPT ;  /* 0x000000ff0700728c */ /* 0x000fe2000bf25270 */
[----:B------:R-:W-:Y:S10]  /*1b70*/  BRA.U !UP0, `(.L_x_17) ;  /* 0x0000000108a07547 */ /* 0x000ff4000b800000 */
[----:B------:R-:W-:Y:S01]  /*1b80*/  ISETP.NE.AND P1, PT, R4, R3, PT ;  /* 0x000000030400720c */ /* 0x000fe20003f25270 */
[----:B------:R-:W0:-:S12]  /*1b90*/  LDC.64 R14, c[0x0][0x3a8] ;  /* 0x0000ea00ff0e7b82 */ /* 0x000e180000000a00 */
[----:B------:R-:W1:Y:S01]  /*1ba0*/  @P1 LDC.64 R8, c[0x0][0x3a8] ;  /* 0x0000ea00ff081b82 */ /* 0x000e620000000a00 */
[----:B------:R-:W-:-:S07]  /*1bb0*/  @P1 VIADD R5, R4, UR10 ;  /* 0x0000000a04051c36 */ /* 0x000fce0008000000 */
[----:B---3--:R-:W2:Y:S01]  /*1bc0*/  @P1 LDC.64 R10, c[0x0][0x380] ;  /* 0x0000e000ff0a1b82 */ /* 0x008ea20000000a00 */
[----:B-1----:R-:W-:-:S05]  /*1bd0*/  @P1 IMAD.WIDE.U32 R8, R5, 0x4, R8 ;  /* 0x0000000405081825 */ /* 0x002fca00078e0008 */
[----:B------:R1:W3:Y:S01]  /*1be0*/  @P1 LDG.E R5, desc[UR8][R8.64] ;  /* 0x0000000808051981 */ /* 0x0002e2000c1e1900 */
[C---:B------:R-:W-:Y:S02]  /*1bf0*/  IADD3 R6, PT, PT, R4.reuse, 0x1, RZ ;  /* 0x0000000104067810 */ /* 0x040fe40007ffe0ff */
[----:B------:R-:W-:Y:S01]  /*1c00*/  IADD3 R7, P2, PT, R4, UR10, RZ ;  /* 0x0000000a04077c10 */ /* 0x000fe2000ff5e0ff */
[----:B--2---:R-:W-:Y:S01]  /*1c10*/  @P1 IMAD.WIDE R10, R0, 0x4, R10 ;  /* 0x00000004000a1825 */ /* 0x004fe200078e020a */
[----:B------:R-:W-:-:S03]  /*1c20*/  ISETP.NE.AND P0, PT, R6, R3, PT ;  /* 0x000000030600720c */ /* 0x000fc60003f05270 */
[----:B------:R-:W-:Y:S01]  /*1c30*/  IMAD.X R12, RZ, RZ, RZ, P2 ;  /* 0x000000ffff0c7224 */ /* 0x000fe200010e06ff */
[----:B0-----:R-:W-:-:S04]  /*1c40*/  LEA R6, P2, R7, R14, 0x2 ;  /* 0x0000000e07067211 */ /* 0x001fc800078410ff */
[----:B------:R-:W-:-:S05]  /*1c50*/  LEA.HI.X R7, R7, R15, R12, 0x2, P2 ;  /* 0x0000000f07077211 */ /* 0x000fca00010f140c */
[----:B-1----:R-:W0:Y:S01]  /*1c60*/  @P0 LDC.64 R8, c[0x0][0x380] ;  /* 0x0000e000ff080b82 */ /* 0x002e220000000a00 */
[----:B---3--:R1:W-:Y:S04]  /*1c70*/  @P1 STG.E desc[UR8][R10.64], R5 ;  /* 0x000000050a001986 */ /* 0x0083e8000c101908 */
[----:B------:R-:W2:Y:S01]  /*1c80*/  @P0 LDG.E R15, desc[UR8][R6.64+0x4] ;  /* 0x00000408060f0981 */ /* 0x000ea2000c1e1900 */
[----:B------:R-:W-:Y:S01]  /*1c90*/  IADD3 R12, PT, PT, R4, 0x2, RZ ;  /* 0x00000002040c7810 */ /* 0x000fe20007ffe0ff */
[----:B------:R-:W-:-:S03]  /*1ca0*/  @P1 VIADD R13, R0, 0x1 ;  /* 0x00000001000d1836 */ /* 0x000fc60000000000 */
[----:B------:R-:W-:Y:S02]  /*1cb0*/  ISETP.NE.AND P2, PT, R12, R3, PT ;  /* 0x000000030c00720c */ /* 0x000fe40003f45270 */
[----:B------:R-:W-:-:S05]  /*1cc0*/  @P1 MOV R0, R13 ;  /* 0x0000000d00001202 */ /* 0x000fca0000000f00 */
[----:B0-----:R-:W-:-:S06]  /*1cd0*/  @P0 IMAD.WIDE R8, R0, 0x4, R8 ;  /* 0x0000000400080825 */ /* 0x001fcc00078e0208 */
        /* <DEDUP_REMOVED lines=11> */
[----:B--2---:R-:W-:Y:S01]  /*1d90*/  @P2 IADD3 R8, PT, PT, R0, 0x1, RZ ;  /* 0x0000000100082810 */ /* 0x004fe20007ffe0ff */
[----:B------:R-:W-:-:S04]  /*1da0*/  VIADD R4, R4, 0x4 ;  /* 0x0000000404047836 */ /* 0x000fc80000000000 */
[----:B------:R-:W-:-:S04]  /*1db0*/  @P2 IMAD.MOV.U32 R0, RZ, RZ, R8 ;  /* 0x000000ffff002224 */ /* 0x000fc800078e0008 */
[C---:B0-----:R-:W-:Y:S01]  /*1dc0*/  @P1 IMAD.WIDE R10, R0.reuse, 0x4, R10 ;  /* 0x00000004000a1825 */ /* 0x041fe200078e020a */
[----:B------:R-:W-:-:S04]  /*1dd0*/  @P1 IADD3 R8, PT, PT, R0, 0x1, RZ ;  /* 0x0000000100081810 */ /* 0x000fc80007ffe0ff */
[----:B------:R-:W-:Y:S01]  /*1de0*/  @P1 MOV R0, R8 ;  /* 0x0000000800001202 */ /* 0x000fe20000000f00 */
[----:B---3--:R1:W-:Y:S06]  /*1df0*/  @P1 STG.E desc[UR8][R10.64], R5 ;  /* 0x000000050a001986 */ /* 0x0083ec000c101908 */
.L_x_17:
[----:B------:R-:W-:Y:S05]  /*1e00*/  BRA.U !UP1, `(.L_x_14) ;  /* 0x0000000109987547 */ /* 0x000fea000b800000 */
[----:B-1----:R-:W0:Y:S01]  /*1e10*/  LDC R5, c[0x0][0x3b4] ;  /* 0x0000ed00ff057b82 */ /* 0x002e220000000800 */
[----:B------:R-:W-:Y:S01]  /*1e20*/  UISETP.NE.AND UP1, UPT, UR7, 0x1, UPT ;  /* 0x000000010700788c */ /* 0x000fe2000bf25270 */
[----:B0-----:R-:W-:-:S08]  /*1e30*/  LOP3.LUT P0, RZ, R5, 0x1, RZ, 0xc0, !PT ;  /* 0x0000000105ff7812 */ /* 0x001fd0000780c0ff */
[----:B------:R-:W-:Y:S05]  /*1e40*/  BRA.U !UP1, `(.L_x_18) ;  /* 0x0000000109607547 */ /* 0x000fea000b800000 */
[----:B------:R-:W-:-:S13]  /*1e50*/  ISETP.NE.AND P2, PT, R4, R3, PT ;  /* 0x000000030400720c */ /* 0x000fda0003f45270 */
[----:B---3--:R-:W0:Y:S01]  /*1e60*/  @P2 LDC.64 R6, c[0x0][0x3a8] ;  /* 0x0000ea00ff062b82 */ /* 0x008e220000000a00 */
[----:B------:R-:W-:-:S04]  /*1e70*/  @P2 VIADD R5, R4, UR10 ;  /* 0x0000000a04052c36 */ /* 0x000fc80008000000 */
[----:B0-----:R-:W-:-:S05]  /*1e80*/  @P2 IMAD.WIDE.U32 R6, R5, 0x4, R6 ;  /* 0x0000000405062825 */ /* 0x001fca00078e0006 */
[----:B------:R0:W2:Y:S01]  /*1e90*/  @P2 LDG.E R5, desc[UR8][R6.64] ;  /* 0x0000000806052981 */ /* 0x0000a2000c1e1900 */
[----:B------:R-:W-:-:S04]  /*1ea0*/  IADD3 R8, PT, PT, R4, 0x1, RZ ;  /* 0x0000000104087810 */ /* 0x000fc80007ffe0ff */
[----:B------:R-:W-:Y:S02]  /*1eb0*/  ISETP.NE.AND P1, PT, R8, R3, PT ;  /* 0x000000030800720c */ /* 0x000fe40003f25270 */
[----:B------:R-:W1:Y:S11]  /*1ec0*/  @P2 LDC.64 R8, c[0x0][0x380] ;  /* 0x0000e000ff082b82 */ /* 0x000e760000000a00 */
[----:B------:R-:W3:Y:S01]  /*1ed0*/  @P1 LDC.64 R14, c[0x0][0x3a8] ;  /* 0x0000ea00ff0e1b82 */ /* 0x000ee20000000a00 */
[----:B------:R-:W-:-:S05]  /*1ee0*/  @P1 IADD3 R11, P3, PT, R4, UR10, RZ ;  /* 0x0000000a040b1c10 */ /* 0x000fca000ff7e0ff */
[----:B------:R-:W-:Y:S02]  /*1ef0*/  @P1 IMAD.X R12, RZ, RZ, RZ, P3 ;  /* 0x000000ffff0c1224 */ /* 0x000fe400018e06ff */
[----:B0-----:R-:W0:Y:S01]  /*1f00*/  @P1 LDC.64 R6, c[0x0][0x380] ;  /* 0x0000e000ff061b82 */ /* 0x001e220000000a00 */
[----:B-1----:R-:W-:Y:S01]  /*1f10*/  @P2 IMAD.WIDE R8, R0, 0x4, R8 ;  /* 0x0000000400082825 */ /* 0x002fe200078e0208 */
[----:B---3--:R-:W-:-:S04]  /*1f20*/  @P1 LEA R10, P3, R11, R14, 0x2 ;  /* 0x0000000e0b0a1211 */ /* 0x008fc800078610ff */
[----:B------:R-:W-:Y:S01]  /*1f30*/  @P1 LEA.HI.X R11, R11, R15, R12, 0x2, P3 ;  /* 0x0000000f0b0b1211 */ /* 0x000fe200018f140c */
[----:B--2---:R1:W-:Y:S05]  /*1f40*/  @P2 STG.E desc[UR8][R8.64], R5 ;  /* 0x0000000508002986 */ /* 0x0043ea000c101908 */
[----:B------:R-:W2:Y:S01]  /*1f50*/  @P1 LDG.E R11, desc[UR8][R10.64+0x4] ;  /* 0x000004080a0b1981 */ /* 0x000ea2000c1e1900 */
[----:B------:R-:W-:Y:S01]  /*1f60*/  @P2 IADD3 R12, PT, PT, R0, 0x1, RZ ;  /* 0x00000001000c2810 */ /* 0x000fe20007ffe0ff */
[----:B------:R-:W-:-:S04]  /*1f70*/  VIADD R4, R4, 0x2 ;  /* 0x0000000204047836 */ /* 0x000fc80000000000 */
[----:B------:R-:W-:-:S04]  /*1f80*/  @P2 IMAD.MOV.U32 R0, RZ, RZ, R12 ;  /* 0x000000ffff002224 */ /* 0x000fc800078e000c */
[C---:B0-----:R-:W-:Y:S01]  /*1f90*/  @P1 IMAD.WIDE R6, R0.reuse, 0x4, R6 ;  /* 0x0000000400061825 */ /* 0x041fe200078e0206 */
[----:B------:R-:W-:-:S04]  /*1fa0*/  @P1 IADD3 R12, PT, PT, R0, 0x1, RZ ;  /* 0x00000001000c1810 */ /* 0x000fc80007ffe0ff */
[----:B------:R-:W-:Y:S01]  /*1fb0*/  @P1 MOV R0, R12 ;  /* 0x0000000c00001202 */ /* 0x000fe20000000f00 */
[----:B--2---:R1:W-:Y:S06]  /*1fc0*/  @P1 STG.E desc[UR8][R6.64], R11 ;  /* 0x0000000b06001986 */ /* 0x0043ec000c101908 */
.L_x_18:
[----:B------:R-:W-:-:S13]  /*1fd0*/  ISETP.EQ.OR P0, PT, R4, R3, !P0 ;  /* 0x000000030400720c */ /* 0x000fda0004702670 */
[----:B------:R-:W-:Y:S05]  /*1fe0*/  @P0 BRA `(.L_x_14) ;  /* 0x0000000000200947 */ /* 0x000fea0003800000 */
[----:B-1-3--:R-:W0:Y:S01]  /*1ff0*/  LDC.64 R6, c[0x0][0x3a8] ;  /* 0x0000ea00ff067b82 */ /* 0x00ae220000000a00 */
[----:B------:R-:W-:-:S04]  /*2000*/  VIADD R5, R4, UR10 ;  /* 0x0000000a04057c36 */ /* 0x000fc80008000000 */
[----:B0-----:R-:W-:-:S03]  /*2010*/  IMAD.WIDE.U32 R4, R5, 0x4, R6 ;  /* 0x0000000405047825 */ /* 0x001fc600078e0006 */
[----:B------:R-:W0:Y:S03]  /*2020*/  LDC.64 R6, c[0x0][0x380] ;  /* 0x0000e000ff067b82 */ /* 0x000e260000000a00 */
[----:B------:R-:W2:Y:S01]  /*2030*/  LDG.E R5, desc[UR8][R4.64] ;  /* 0x0000000804057981 */ /* 0x000ea2000c1e1900 */
[C---:B0-----:R-:W-:Y:S01]  /*2040*/  IMAD.WIDE R6, R0.reuse, 0x4, R6 ;  /* 0x0000000400067825 */ /* 0x041fe200078e0206 */
[----:B------:R-:W-:-:S04]  /*2050*/  IADD3 R0, PT, PT, R0, 0x1, RZ ;  /* 0x0000000100007810 */ /* 0x000fc80007ffe0ff */
[----:B--2---:R0:W-:Y:S03]  /*2060*/  STG.E desc[UR8][R6.64], R5 ;  /* 0x0000000506007986 */ /* 0x0041e6000c101908 */
.L_x_14:
[----:B------:R-:W-:Y:S05]  /*2070*/  BSYNC.RECONVERGENT B0 ;  /* 0x0000000000007941 */ /* 0x000fea0003800200 */
.L_x_13:
[----:B------:R-:W2:Y:S01]  /*2080*/  LDC R3, c[0x0][0x3b0] ;  /* 0x0000ec00ff037b82 */ /* 0x000ea20000000800 */
[----:B------:R-:W-:-:S06]  /*2090*/  UIADD3 UR5, UPT, UPT, UR4, 0x1, URZ ;  /* 0x0000000104057890 */ /* 0x000fcc000fffe0ff */
[----:B--2---:R-:W-:-:S13]  /*20a0*/  ISETP.NE.AND P0, PT, R3, UR5, PT ;  /* 0x0000000503007c0c */ /* 0x004fda000bf05270 */
[----:B------:R-:W-:Y:S05]  /*20b0*/  @!P0 EXIT ;  /* 0x000000000000894d */ /* 0x000fea0003800000 */
[----:B------:R-:W-:Y:S01]  /*20c0*/  UMOV UR4, UR5 ;  /* 0x0000000500047c82 */ /* 0x000fe20008000000 */
[----:B------:R-:W-:Y:S05]  /*20d0*/  BRA `(.L_x_19) ;  /* 0xfffffff400247947 */ /* 0x000fea000383ffff */
.L_x_0:
[----:B------:R-:W-:-:S13]  /*20e0*/  ISETP.GE.AND P0, PT, R10, 0x1, PT ;  /* 0x000000010a00780c */ /* 0x000fda0003f06270 */
[----:B------:R-:W-:Y:S05]  /*20f0*/  @!P0 EXIT ;  /* 0x000000000000894d */ /* 0x000fea0003800000 */
[C---:B------:R-:W-:Y:S01]  /*2100*/  LOP3.LUT R12, R10.reuse, 0xf, RZ, 0xc0, !PT ;  /* 0x0000000f0a0c7812 */ /* 0x040fe200078ec0ff */
[----:B------:R-:W-:Y:S01]  /*2110*/  UMOV UR4, URZ ;  /* 0x000000ff00047c82 */ /* 0x000fe20008000000 */
[----:B------:R-:W-:-:S03]  /*2120*/  LOP3.LUT R13, R10, 0x7, RZ, 0xc0, !PT ;  /* 0x000000070a0d7812 */ /* 0x000fc600078ec0ff */
[----:B------:R-:W-:Y:S01]  /*2130*/  VIADD R4, R12, 0xffffffff ;  /* 0xffffffff0c047836 */ /* 0x000fe20000000000 */
[----:B------:R-:W-:-:S04]  /*2140*/  IADD3 R5, PT, PT, R13, -0x1, RZ ;  /* 0xffffffff0d057810 */ /* 0x000fc80007ffe0ff */
[----:B------:R-:W-:Y:S02]  /*2150*/  ISETP.GE.U32.AND P0, PT, R4, 0x7, PT ;  /* 0x000000070400780c */ /* 0x000fe40003f06070 */
[----:B------:R-:W-:Y:S02]  /*2160*/  ISETP.GE.U32.AND P1, PT, R5, 0x3, PT ;  /* 0x000000030500780c */ /* 0x000fe40003f26070 */
[C---:B------:R-:W-:Y:S02]  /*2170*/  LOP3.LUT R4, R10.reuse, 0x7ffffff0, RZ, 0xc0, !PT ;  /* 0x7ffffff00a047812 */ /* 0x040fe400078ec0ff */
[----:B------:R-:W-:-:S09]  /*2180*/  LOP3.LUT R5, R10, 0x3, RZ, 0xc0, !PT ;  /* 0x000000030a057812 */ /* 0x000fd200078ec0ff */
.L_x_25:
[----:B01-34-:R-:W0:Y:S08]  /*2190*/  LDC R9, c[0x0][0x3b4] ;  /* 0x0000ed00ff097b82 */ /* 0x01be300000000800 */
[----:B------:R-:W0:Y:S08]  /*21a0*/  LDC R8, c[0x0][0x3b8] ;  /* 0x0000ee00ff087b82 */ /* 0x000e300000000800 */
[----:B--2---:R-:W1:Y:S01]  /*21b0*/  LDC.64 R6, c[0x0][0x3a8] ;  /* 0x0000ea00ff067b82 */ /* 0x004e620000000a00 */
[----:B0-----:R-:W-:-:S04]  /*21c0*/  IMAD R9, R9, UR4, R8 ;  /* 0x0000000409097c24 */ /* 0x001fc8000f8e0208 */
[----:B-1----:R-:W-:-:S06]  /*21d0*/  IMAD.WIDE R6, R9, 0x4, R6 ;  /* 0x0000000409067825 */ /* 0x002fcc00078e0206 */
[----:B------:R-:W2:Y:S01]  /*21e0*/  LDG.E R7, desc[UR8][R6.64] ;  /* 0x0000000806077981 */ /* 0x000ea2000c1e1900 */
[----:B------:R-:W-:Y:S01]  /*21f0*/  BSSY.RECONVERGENT B0, `(.L_x_20) ;  /* 0x0000073000007945 */ /* 0x000fe20003800200 */
[----:B--2--5:R-:W-:-:S13]  /*2200*/  ISETP.NE.AND P2, PT, R2, R7, PT ;  /* 0x000000070200720c */ /* 0x024fda0003f45270 */
[----:B------:R-:W-:Y:S05]  /*2210*/  @P2 BRA `(.L_x_21) ;  /* 0x0000000400c02947 */ /* 0x000fea0003800000 */
[----:B------:R-:W0:Y:S01]  /*2220*/  LDCU UR5, c[0x0][0x39c] ;  /* 0x00007380ff0577ac */ /* 0x000e220008000800 */
[----:B------:R-:W-:Y:S01]  /*2230*/  IMAD.MOV.U32 R6, RZ, RZ, RZ ;  /* 0x000000ffff067224 */ /* 0x000fe200078e00ff */
[----:B0-----:R-:W-:-:S09]  /*2240*/  UISETP.GE.U32.AND UP0, UPT, UR5, 0x10, UPT ;  /* 0x000000100500788c */ /* 0x001fd2000bf06070 */
[----:B------:R-:W-:Y:S05]  /*2250*/  BRA.U !UP0, `(.L_x_22) ;  /* 0x0000000108ac7547 */ /* 0x000fea000b800000 */
[----:B------:R-:W-:-:S05]  /*2260*/  UMOV UR5, URZ ;  /* 0x000000ff00057c82 */ /* 0x000fca0008000000 */
.L_x_23:
[----:B------:R-:W0:Y:S01]  /*2270*/  LDC.64 R6, c[0x0][0x390] ;  /* 0x0000e400ff067b82 */ /* 0x000e220000000a00 */
[----:B----4-:R-:W-:-:S05]  /*2280*/  IADD3 R9, PT, PT, R3, UR5, RZ ;  /* 0x0000000503097c10 */ /* 0x010fca000fffe0ff */
[----:B0-----:R-:W-:Y:S02]  /*2290*/  IMAD.WIDE R6, R9, 0x4, R6 ;  /* 0x0000000409067825 */ /* 0x001fe400078e0206 */
[----:B------:R-:W0:Y:S03]  /*22a0*/  LDC.64 R8, c[0x0][0x380] ;  /* 0x0000e000ff087b82 */ /* 0x000e260000000a00 */
[----:B------:R-:W2:Y:S01]  /*22b0*/  LDG.E R11, desc[UR8][R6.64] ;  /* 0x00000008060b7981 */ /* 0x000ea2000c1e1900 */
[----:B0-----:R-:W-:-:S05]  /*22c0*/  IMAD.WIDE R8, R0, 0x4, R8 ;  /* 0x0000000400087825 */ /* 0x001fca00078e0208 */
        /* <DEDUP_REMOVED lines=30> */
[----:B------:R-:W-:Y:S01]  /*24b0*/  UIADD3 UR5, UPT, UPT, UR5, 0x10, URZ ;  /* 0x0000001005057890 */ /* 0x000fe2000fffe0ff */
[----:B------:R-:W-:-:S05]  /*24c0*/  VIADD R0, R0, 0x10 ;  /* 0x0000001000007836 */ /* 0x000fca0000000000 */
[----:B------:R-:W-:Y:S01]  /*24d0*/  ISETP.NE.AND P2, PT, R4, UR5, PT ;  /* 0x0000000504007c0c */ /* 0x000fe2000bf45270 */
[----:B--2---:R4:W-:-:S12]  /*24e0*/  STG.E desc[UR8][R8.64+0x3c], R19 ;  /* 0x00003c1308007986 */ /* 0x0049d8000c101908 */
[----:B------:R-:W-:Y:S05]  /*24f0*/  @P2 BRA `(.L_x_23) ;  /* 0xfffffffc005c2947 */ /* 0x000fea000383ffff */
[----:B------:R-:W-:-:S07]  /*2500*/  MOV R6, R4 ;  /* 0x0000000400067202 */ /* 0x000fce0000000f00 */
.L_x_22:
[----:B------:R-:W-:-:S13]  /*2510*/  ISETP.NE.AND P2, PT, R12, RZ, PT ;  /* 0x000000ff0c00720c */ /* 0x000fda0003f45270 */
[----:B------:R-:W-:Y:S05]  /*2520*/  @!P2 BRA `(.L_x_21) ;  /* 0x0000000000fca947 */ /* 0x000fea0003800000 */
[----:B------:R-:W-:Y:S01]  /*2530*/  ISETP.NE.AND P2, PT, R13, RZ, PT ;  /* 0x000000ff0d00720c */ /* 0x000fe20003f45270 */
[----:B------:R-:W-:-:S12]  /*2540*/  @!P0 BRA `(.L_x_24) ;  /* 0x00000000005c8947 */ /* 0x000fd80003800000 */
        /* <DEDUP_REMOVED lines=20> */
[----:B------:R-:W-:Y:S01]  /*2690*/  IADD3 R6, PT, PT, R6, 0x8, RZ ;  /* 0x0000000806067810 */ /* 0x000fe20007ffe0ff */
[----:B------:R-:W-:-:S02]  /*26a0*/  VIADD R0, R0, 0x8 ;  /* 0x0000000800007836 */ /* 0x000fc40000000000 */
[----:B---3--:R2:W-:Y:S05]  /*26b0*/  STG.E desc[UR8][R10.64+0x1c], R15 ;  /* 0x00001c0f0a007986 */ /* 0x0085ea000c101908 */
.L_x_24:
[----:B------:R-:W-:Y:S05]  /*26c0*/  @!P2 BRA `(.L_x_21) ;  /* 0x000000000094a947 */ /* 0x000fea0003800000 */
[----:B----4-:R-:W0:Y:S01]  /*26d0*/  @P1 LDC.64 R8, c[0x0][0x390] ;  /* 0x0000e400ff081b82 */ /* 0x010e220000000a00 */
[----:B--2---:R-:W-:-:S07]  /*26e0*/  @P1 IADD3 R7, PT, PT, R3, R6, RZ ;  /* 0x0000000603071210 */ /* 0x004fce0007ffe0ff */
        /* <DEDUP_REMOVED lines=11> */
[----:B------:R-:W-:Y:S01]  /*27a0*/  IMAD.MOV.U32 R15, RZ, RZ, R0 ;  /* 0x000000ffff0f7224 */ /* 0x000fe200078e0000 */
[----:B------:R-:W-:Y:S01]  /*27b0*/  @P1 IADD3 R0, PT, PT, R0, 0x4, RZ ;  /* 0x0000000400001810 */ /* 0x000fe20007ffe0ff */
[----:B------:R-:W-:-:S03]  /*27c0*/  @P1 VIADD R6, R6, 0x4 ;  /* 0x0000000406061836 */ /* 0x000fc60000000000 */
[----:B------:R-:W-:Y:S01]  /*27d0*/  @P1 MOV R15, R0 ;  /* 0x00000000000f1202 */ /* 0x000fe20000000f00 */
[----:B--2---:R0:W-:Y:S06]  /*27e0*/  @P1 STG.E desc[UR8][R10.64+0xc], R21 ;  /* 0x00000c150a001986 */ /* 0x0041ec000c101908 */
[----:B------:R-:W-:Y:S05]  /*27f0*/  @!P2 BRA `(.L_x_21) ;  /* 0x000000000048a947 */ /* 0x000fea0003800000 */
[----:B------:R-:W1:Y:S01]  /*2800*/  LDC.64 R8, c[0x0][0x390] ;  /* 0x0000e400ff087b82 */ /* 0x000e620000000a00 */
[----:B0-----:R-:W-:-:S04]  /*2810*/  IMAD.IADD R7, R3, 0x1, R6 ;  /* 0x0000000103077824 */ /* 0x001fc800078e0206 */
[----:B-1----:R-:W-:-:S03]  /*2820*/  IMAD.WIDE R6, R7, 0x4, R8 ;  /* 0x0000000407067825 */ /* 0x002fc600078e0208 */
[----:B------:R-:W0:Y:S02]  /*2830*/  LDC.64 R8, c[0x0][0x380] ;  /* 0x0000e000ff087b82 */ /* 0x000e240000000a00 */
[----:B------:R-:W2:Y:S01]  /*2840*/  LDG.E R11, desc[UR8][R6.64] ;  /* 0x00000008060b7981 */ /* 0x000ea2000c1e1900 */
[----:B------:R-:W-:Y:S02]  /*2850*/  ISETP.NE.AND P2, PT, R5, 0x1, PT ;  /* 0x000000010500780c */ /* 0x000fe40003f45270 */
[C---:B------:R-:W-:Y:S01]  /*2860*/  IADD3 R0, PT, PT, R15.reuse, 0x1, RZ ;  /* 0x000000010f007810 */ /* 0x040fe20007ffe0ff */
[----:B0-----:R-:W-:-:S05]  /*2870*/  IMAD.WIDE R8, R15, 0x4, R8 ;  /* 0x000000040f087825 */ /* 0x001fca00078e0208 */
[----:B--2---:R1:W-:Y:S05]  /*2880*/  STG.E desc[UR8][R8.64], R11 ;  /* 0x0000000b08007986 */ /* 0x0043ea000c101908 */
[----:B------:R-:W-:Y:S05]  /*2890*/  @!P2 BRA `(.L_x_21) ;  /* 0x000000000020a947 */ /* 0x000fea0003800000 */
[----:B-1----:R-:W2:Y:S01]  /*28a0*/  LDG.E R11, desc[UR8][R6.64+0x4] ;  /* 0x00000408060b7981 */ /* 0x002ea2000c1e1900 */
[----:B------:R-:W-:Y:S01]  /*28b0*/  ISETP.NE.AND P2, PT, R5, 0x2, PT ;  /* 0x000000020500780c */ /* 0x000fe20003f45270 */
[----:B------:R-:W-:Y:S02]  /*28c0*/  VIADD R0, R15, 0x2 ;  /* 0x000000020f007836 */ /* 0x000fe40000000000 */
[----:B--2---:R3:W-:Y:S10]  /*28d0*/  STG.E desc[UR8][R8.64+0x4], R11 ;  /* 0x0000040b08007986 */ /* 0x0047f4000c101908 */
[----:B------:R-:W-:Y:S05]  /*28e0*/  @!P2 BRA `(.L_x_21) ;  /* 0x00000000000ca947 */ /* 0x000fea0003800000 */
[----:B------:R-:W2:Y:S01]  /*28f0*/  LDG.E R7, desc[UR8][R6.64+0x8] ;  /* 0x0000080806077981 */ /* 0x000ea2000c1e1900 */
[----:B------:R-:W-:-:S03]  /*2900*/  IADD3 R0, PT, PT, R15, 0x3, RZ ;  /* 0x000000030f007810 */ /* 0x000fc60007ffe0ff */
[----:B--2---:R0:W-:Y:S04]  /*2910*/  STG.E desc[UR8][R8.64+0x8], R7 ;  /* 0x0000080708007986 */ /* 0x0041e8000c101908 */
.L_x_21:
[----:B------:R-:W-:Y:S05]  /*2920*/  BSYNC.RECONVERGENT B0 ;  /* 0x0000000000007941 */ /* 0x000fea0003800200 */
.L_x_20:
[----:B------:R-:W5:Y:S01]  /*2930*/  LDC R6, c[0x0][0x3b0] ;  /* 0x0000ec00ff067b82 */ /* 0x000f620000000800 */
[----:B------:R-:W-:-:S06]  /*2940*/  UIADD3 UR5, UPT, UPT, UR4, 0x1, URZ ;  /* 0x0000000104057890 */ /* 0x000fcc000fffe0ff */
[----:B-----5:R-:W-:-:S13]  /*2950*/  ISETP.NE.AND P2, PT, R6, UR5, PT ;  /* 0x0000000506007c0c */ /* 0x020fda000bf45270 */
[----:B------:R-:W-:Y:S05]  /*2960*/  @!P2 EXIT ;  /* 0x000000000000a94d */ /* 0x000fea0003800000 */
[----:B------:R-:W-:Y:S01]  /*2970*/  UMOV UR4, UR5 ;  /* 0x0000000500047c82 */ /* 0x000fe20008000000 */
[----:B------:R-:W-:Y:S05]  /*2980*/  BRA `(.L_x_25) ;  /* 0xfffffff800007947 */ /* 0x000fea000383ffff */
.L_x_26:
[----:B------:R-:W-:-:S00]  /*2990*/  BRA `(.L_x_26) ;  /* 0xfffffffc00fc7947 */ /* 0x000fc0000383ffff */
[----:B------:R-:W-:-:S00]  /*29a0*/  NOP ;  /* 0x0000000000007918 */ /* 0x000fc00000000000 */
        /* <DEDUP_REMOVED lines=13> */
.L_x_61:


//--------------------- .text._Z28gpu_get_join_size_per_threadPiS_iiiS_iii --------------------------
	.section	.text._Z28gpu_get_join_size_per_threadPiS_iiiS_iii,"ax",@progbits
	.align	128
        .global         _Z28gpu_get_join_size_per_threadPiS_iiiS_iii
        .type           _Z28gpu_get_join_size_per_threadPiS_iiiS_iii,@function
        .size           _Z28gpu_get_join_size_per_threadPiS_iiiS_iii,(.L_x_62 - _Z28gpu_get_join_size_per_threadPiS_iiiS_iii)
        .other          _Z28gpu_get_join_size_per_threadPiS_iiiS_iii,@"STO_CUDA_ENTRY STV_DEFAULT"
_Z28gpu_get_join_size_per_threadPiS_iiiS_iii:
.text._Z28gpu_get_join_size_per_threadPiS_iiiS_iii:
        /* <DEDUP_REMOVED lines=8> */
[----:B------:R-:W0:Y:S01]  /*0080*/  LDC.64 R12, c[0x0][0x3a8] ;  /* 0x0000ea00ff0c7b82 */ /* 0x000e220000000a00 */
[----:B------:R-:W1:Y:S01]  /*0090*/  LDCU UR6, c[0x0][0x398] ;  /* 0x00007300ff0677ac */ /* 0x000e620008000800 */
[----:B------:R-:W-:Y:S01]  /*00a0*/  IMAD.MOV.U32 R8, RZ, RZ, RZ ;  /* 0x000000ffff087224 */ /* 0x000fe200078e00ff */
[----:B------:R-:W2:Y:S05]  /*00b0*/  LDCU.64 UR4, c[0x0][0x358] ;  /* 0x00006b00ff0477ac */ /* 0x000eaa0008000a00 */
[----:B------:R-:W1:Y:S08]  /*00c0*/  LDC R4, c[0x0][0x394] ;  /* 0x0000e500ff047b82 */ /* 0x000e700000000800 */
[----:B------:R-:W3:Y:S01]  /*00d0*/  LDC.64 R6, c[0x0][0x388] ;  /* 0x0000e200ff067b82 */ /* 0x000ee20000000a00 */
[----:B0-----:R-:W-:Y:S01]  /*00e0*/  ISETP.GE.AND P0, PT, R12, 0x1, PT ;  /* 0x000000010c00780c */ /* 0x001fe20003f06270 */
[----:B-1----:R-:W-:-:S04]  /*00f0*/  IMAD R3, R0, R4, UR6 ;  /* 0x0000000600037e24 */ /* 0x002fc8000f8e0204 */
[----:B---3--:R-:W-:-:S08]  /*0100*/  IMAD.WIDE R6, R3, 0x4, R6 ;  /* 0x0000000403067825 */ /* 0x008fd000078e0206 */
[----:B--2---:R-:W-:Y:S05]  /*0110*/  @!P0 BRA `(.L_x_27) ;  /* 0x0000000800bc8947 */ /* 0x004fea0003800000 */
[C---:B------:R-:W-:Y:S01]  /*0120*/  ISETP.GE.U32.AND P1, PT, R12.reuse, 0x10, PT ;  /* 0x000000100c00780c */ /* 0x040fe20003f26070 */
[----:B------:R0:W5:Y:S01]  /*0130*/  LDG.E R2, desc[UR4][R6.64] ;  /* 0x0000000406027981 */ /* 0x000162000c1e1900 */
[----:B------:R-:W-:Y:S01]  /*0140*/  LOP3.LUT R3, R12, 0xf, RZ, 0xc0, !PT ;  /* 0x0000000f0c037812 */ /* 0x000fe200078ec0ff */
[----:B------:R-:W-:Y:S01]  /*0150*/  IMAD.MOV.U32 R5, RZ, RZ, RZ ;  /* 0x000000ffff057224 */ /* 0x000fe200078e00ff */
[----:B------:R-:W-:Y:S01]  /*0160*/  IADD3 R4, PT, PT, R4, -0x1, R13 ;  /* 0xffffffff04047810 */ /* 0x000fe20007ffe00d */
[----:B------:R-:W-:Y:S01]  /*0170*/  IMAD.MOV.U32 R8, RZ, RZ, RZ ;  /* 0x000000ffff087224 */ /* 0x000fe200078e00ff */
[----:B------:R-:W-:-:S07]  /*0180*/  ISETP.NE.AND P0, PT, R3, RZ, PT ;  /* 0x000000ff0300720c */ /* 0x000fce0003f05270 */
[----:B0-----:R-:W-:Y:S06]  /*0190*/  @!P1 BRA `(.L_x_28) ;  /* 0x0000000400449947 */ /* 0x001fec0003800000 */
[----:B------:R-:W0:Y:S01]  /*01a0*/  LDC R6, c[0x0][0x3b0] ;  /* 0x0000ec00ff067b82 */ /* 0x000e220000000800 */
[----:B------:R-:W-:Y:S01]  /*01b0*/  LOP3.LUT R5, R12, 0x7ffffff0, RZ, 0xc0, !PT ;  /* 0x7ffffff00c057812 */ /* 0x000fe200078ec0ff */
[----:B------:R-:W-:-:S04]  /*01c0*/  IMAD.MOV.U32 R8, RZ, RZ, RZ ;  /* 0x000000ffff087224 */ /* 0x000fc800078e00ff */
[----:B------:R-:W-:Y:S02]  /*01d0*/  IMAD.MOV R7, RZ, RZ, -R5 ;  /* 0x000000ffff077224 */ /* 0x000fe400078e0a05 */
[----:B------:R-:W1:Y:S05]  /*01e0*/  LDC.64 R14, c[0x0][0x3a0] ;  /* 0x0000e800ff0e7b82 */ /* 0x000e6a0000000a00 */
.L_x_29:
[----:B01----:R-:W-:-:S04]  /*01f0*/  IMAD.WIDE R16, R6, 0x4, R14 ;  /* 0x0000000406107825 */ /* 0x003fc800078e020e */
[C---:B------:R-:W-:Y:S02]  /*0200*/  IMAD.WIDE R20, R13.reuse, 0x4, R16 ;  /* 0x000000040d147825 */ /* 0x040fe400078e0210 */
[----:B------:R-:W2:Y:S04]  /*0210*/  LDG.E R17, desc[UR4][R16.64] ;  /* 0x0000000410117981 */ /* 0x000ea8000c1e1900 */
[----:B------:R-:W3:Y:S01]  /*0220*/  LDG.E R9, desc[UR4][R20.64] ;  /* 0x0000000414097981 */ /* 0x000ee2000c1e1900 */
[----:B------:R-:W-:-:S05]  /*0230*/  IMAD.WIDE R24, R13, 0x4, R20 ;  /* 0x000000040d187825 */ /* 0x000fca00078e0214 */
[----:B------:R0:W4:Y:S01]  /*0240*/  LDG.E R26, desc[UR4][R24.64] ;  /* 0x00000004181a7981 */ /* 0x000122000c1e1900 */
[----:B------:R-:W-:-:S04]  /*0250*/  IMAD.WIDE R28, R13, 0x4, R24 ;  /* 0x000000040d1c7825 */ /* 0x000fc800078e0218 */
[----:B------:R-:W-:-:S04]  /*0260*/  IMAD.WIDE R10, R13, 0x4, R28 ;  /* 0x000000040d0a7825 */ /* 0x000fc800078e021c */
[C---:B------:R-:W-:Y:S02]  /*0270*/  IMAD.WIDE R22, R13.reuse, 0x4, R10 ;  /* 0x000000040d167825 */ /* 0x040fe400078e020a */
[----:B------:R-:W4:Y:S02]  /*0280*/  LDG.E R10, desc[UR4][R10.64] ;  /* 0x000000040a0a7981 */ /* 0x000f24000c1e1900 */
[C---:B------:R-:W-:Y:S02]  /*0290*/  IMAD.WIDE R18, R13.reuse, 0x4, R22 ;  /* 0x000000040d127825 */ /* 0x040fe400078e0216 */
[----:B------:R1:W4:Y:S01]  /*02a0*/  LDG.E R11, desc[UR4][R22.64] ;  /* 0x00000004160b7981 */ /* 0x000322000c1e1900 */
[C---:B--2--5:R-:W-:Y:S01]  /*02b0*/  ISETP.NE.AND P1, PT, R2.reuse, R17, PT ;  /* 0x000000110200720c */ /* 0x064fe20003f25270 */
[----:B------:R-:W-:Y:S02]  /*02c0*/  IMAD.WIDE R16, R13, 0x4, R18 ;  /* 0x000000040d107825 */ /* 0x000fe400078e0212 */
[----:B------:R-:W2:Y:S01]  /*02d0*/  LDG.E R18, desc[UR4][R18.64] ;  /* 0x0000000412127981 */ /* 0x000ea2000c1e1900 */
[----:B---3--:R-:W-:-:S02]  /*02e0*/  ISETP.NE.AND P2, PT, R2, R9, PT ;  /* 0x000000090200720c */ /* 0x008fc40003f45270 */
[C---:B------:R-:W-:Y:S02]  /*02f0*/  SEL R9, R4.reuse, RZ, !P1 ;  /* 0x000000ff04097207 */ /* 0x040fe40004800000 */
[----:B------:R-:W-:-:S04]  /*0300*/  SEL R20, R4, RZ, !P2 ;  /* 0x000000ff04147207 */ /* 0x000fc80005000000 */
[----:B------:R-:W-:Y:S01]  /*0310*/  IADD3 R8, PT, PT, R20, R9, R8 ;  /* 0x0000000914087210 */ /* 0x000fe20007ffe008 */
[C---:B------:R-:W-:Y:S01]  /*0320*/  IMAD.WIDE R20, R13.reuse, 0x4, R16 ;  /* 0x000000040d147825 */ /* 0x040fe200078e0210 */
[----:B------:R-:W3:Y:S04]  /*0330*/  LDG.E R9, desc[UR4][R28.64] ;  /* 0x000000041c097981 */ /* 0x000ee8000c1e1900 */
[----:B------:R4:W2:Y:S01]  /*0340*/  LDG.E R19, desc[UR4][R16.64] ;  /* 0x0000000410137981 */ /* 0x0008a2000c1e1900 */
[----:B0-----:R-:W-:-:S03]  /*0350*/  IMAD.WIDE R24, R13, 0x4, R20 ;  /* 0x000000040d187825 */ /* 0x001fc600078e0214 */
[----:B------:R-:W2:Y:S01]  /*0360*/  LDG.E R20, desc[UR4][R20.64] ;  /* 0x0000000414147981 */ /* 0x000ea2000c1e1900 */
[----:B-1----:R-:W-:-:S04]  /*0370*/  IMAD.WIDE R22, R13, 0x4, R24 ;  /* 0x000000040d167825 */ /* 0x002fc800078e0218 */
[C---:B----4-:R-:W-:Y:S01]  /*0380*/  IMAD.WIDE R16, R13.reuse, 0x4, R22 ;  /* 0x000000040d107825 */ /* 0x050fe200078e0216 */
[----:B------:R0:W4:Y:S04]  /*0390*/  LDG.E R21, desc[UR4][R24.64] ;  /* 0x0000000418157981 */ /* 0x000128000c1e1900 */
[----:B------:R-:W4:Y:S01]  /*03a0*/  LDG.E R22, desc[UR4][R22.64] ;  /* 0x0000000416167981 */ /* 0x000f22000c1e1900 */
[----:B0-----:R-:W-:-:S03]  /*03b0*/  IMAD.WIDE R24, R13, 0x4, R16 ;  /* 0x000000040d187825 */ /* 0x001fc600078e0210 */
[----:B------:R0:W4:Y:S02]  /*03c0*/  LDG.E R23, desc[UR4][R16.64] ;  /* 0x0000000410177981 */ /* 0x000124000c1e1900 */
[C---:B0-----:R-:W-:Y:S02]  /*03d0*/  IMAD.WIDE R16, R13.reuse, 0x4, R24 ;  /* 0x000000040d107825 */ /* 0x041fe400078e0218 */
[----:B------:R-:W4:Y:S04]  /*03e0*/  LDG.E R24, desc[UR4][R24.64] ;  /* 0x0000000418187981 */ /* 0x000f28000c1e1900 */
[----:B------:R0:W4:Y:S02]  /*03f0*/  LDG.E R25, desc[UR4][R16.64] ;  /* 0x0000000410197981 */ /* 0x000124000c1e1900 */
[----:B0-----:R-:W-:-:S05]  /*0400*/  IMAD.WIDE R16, R13, 0x4, R16 ;  /* 0x000000040d107825 */ /* 0x001fca00078e0210 */
[----:B------:R0:W4:Y:S02]  /*0410*/  LDG.E R27, desc[UR4][R16.64] ;  /* 0x00000004101b7981 */ /* 0x000124000c1e1900 */
[----:B0-----:R-:W-:-:S05]  /*0420*/  IMAD.WIDE R16, R13, 0x4, R16 ;  /* 0x000000040d107825 */ /* 0x001fca00078e0210 */
[----:B------:R-:W4:Y:S01]  /*0430*/  LDG.E R29, desc[UR4][R16.64] ;  /* 0x00000004101d7981 */ /* 0x000f22000c1e1900 */
[C---:B------:R-:W-:Y:S02]  /*0440*/  ISETP.NE.AND P2, PT, R2.reuse, R26, PT ;  /* 0x0000001a0200720c */ /* 0x040fe40003f45270 */
[C---:B------:R-:W-:Y:S01]  /*0450*/  ISETP.NE.AND P1, PT, R2.reuse, R10, PT ;  /* 0x0000000a0200720c */ /* 0x040fe20003f25270 */
[----:B------:R-:W-:Y:S02]  /*0460*/  VIADD R7, R7, 0x10 ;  /* 0x0000001007077836 */ /* 0x000fe40000000000 */
[----:B------:R-:W-:Y:S01]  /*0470*/  IMAD R6, R13, 0x10, R6 ;  /* 0x000000100d067824 */ /* 0x000fe200078e0206 */
[----:B---3--:R-:W-:Y:S02]  /*0480*/  ISETP.NE.AND P3, PT, R2, R9, PT ;  /* 0x000000090200720c */ /* 0x008fe40003f65270 */
[C---:B------:R-:W-:Y:S02]  /*0490*/  SEL R9, R4.reuse, RZ, !P2 ;  /* 0x000000ff04097207 */ /* 0x040fe40005000000 */
[----:B------:R-:W-:-:S02]  /*04a0*/  SEL R10, R4, RZ, !P3 ;  /* 0x000000ff040a7207 */ /* 0x000fc40005800000 */
[----:B------:R-:W-:Y:S02]  /*04b0*/  ISETP.NE.AND P2, PT, R2, R11, PT ;  /* 0x0000000b0200720c */ /* 0x000fe40003f45270 */
[----:B------:R-:W-:Y:S02]  /*04c0*/  IADD3 R8, PT, PT, R10, R9, R8 ;  /* 0x000000090a087210 */ /* 0x000fe40007ffe008 */
[C---:B------:R-:W-:Y:S02]  /*04d0*/  SEL R9, R4.reuse, RZ, !P1 ;  /* 0x000000ff04097207 */ /* 0x040fe40004800000 */
[----:B------:R-:W-:Y:S02]  /*04e0*/  SEL R10, R4, RZ, !P2 ;  /* 0x000000ff040a7207 */ /* 0x000fe40005000000 */
[C---:B--2---:R-:W-:Y:S02]  /*04f0*/  ISETP.NE.AND P1, PT, R2.reuse, R18, PT ;  /* 0x000000120200720c */ /* 0x044fe40003f25270 */
[----:B------:R-:W-:-:S02]  /*0500*/  ISETP.NE.AND P2, PT, R2, R19, PT ;  /* 0x000000130200720c */ /* 0x000fc40003f45270 */
[----:B------:R-:W-:Y:S02]  /*0510*/  IADD3 R8, PT, PT, R10, R9, R8 ;  /* 0x000000090a087210 */ /* 0x000fe40007ffe008 */
[C---:B------:R-:W-:Y:S02]  /*0520*/  SEL R9, R4.reuse, RZ, !P1 ;  /* 0x000000ff04097207 */ /* 0x040fe40004800000 */
[----:B------:R-:W-:Y:S02]  /*0530*/  SEL R10, R4, RZ, !P2 ;  /* 0x000000ff040a7207 */ /* 0x000fe40005000000 */
[C---:B------:R-:W-:Y:S02]  /*0540*/  ISETP.NE.AND P1, PT, R2.reuse, R20, PT ;  /* 0x000000140200720c */ /* 0x040fe40003f25270 */
[----:B----4-:R-:W-:Y:S02]  /*0550*/  ISETP.NE.AND P2, PT, R2, R21, PT ;  /* 0x000000150200720c */ /* 0x010fe40003f45270 */
[----:B------:R-:W-:-:S02]  /*0560*/  IADD3 R8, PT, PT, R10, R9, R8 ;  /* 0x000000090a087210 */ /* 0x000fc40007ffe008 */
[C---:B------:R-:W-:Y:S02]  /*0570*/  SEL R9, R4.reuse, RZ, !P1 ;  /* 0x000000ff04097207 */ /* 0x040fe40004800000 */
[----:B------:R-:W-:Y:S02]  /*0580*/  SEL R10, R4, RZ, !P2 ;  /* 0x000000ff040a7207 */ /* 0x000fe40005000000 */
[C---:B------:R-:W-:Y:S02]  /*0590*/  ISETP.NE.AND P1, PT, R2.reuse, R22, PT ;  /* 0x000000160200720c */ /* 0x040fe40003f25270 */
[----:B------:R-:W-:Y:S02]  /*05a0*/  ISETP.NE.AND P2, PT, R2, R23, PT ;  /* 0x000000170200720c */ /* 0x000fe40003f45270 */
[----:B------:R-:W-:Y:S02]  /*05b0*/  IADD3 R8, PT, PT, R10, R9, R8 ;  /* 0x000000090a087210 */ /* 0x000fe40007ffe008 */
[----:B------:R-:W-:-:S02]  /*05c0*/  ISETP.NE.AND P3, PT, R7, RZ, PT ;  /* 0x000000ff0700720c */ /* 0x000fc40003f65270 */
[C---:B------:R-:W-:Y:S02]  /*05d0*/  SEL R9, R4.reuse, RZ, !P1 ;  /* 0x000000ff04097207 */ /* 0x040fe40004800000 */
[----:B------:R-:W-:Y:S02]  /*05e0*/  SEL R10, R4, RZ, !P2 ;  /* 0x000000ff040a7207 */ /* 0x000fe40005000000 */
[----:B------:R-:W-:Y:S02]  /*05f0*/  ISETP.NE.AND P1, PT, R2, R24, PT ;  /* 0x000000180200720c */ /* 0x000fe40003f25270 */
[----:B------:R-:W-:Y:S02]  /*0600*/  IADD3 R8, PT, PT, R10, R9, R8 ;  /* 0x000000090a087210 */ /* 0x000fe40007ffe008 */
[----:B------:R-:W-:Y:S02]  /*0610*/  SEL R9, R4, RZ, !P1 ;  /* 0x000000ff04097207 */ /* 0x000fe40004800000 */
[----:B------:R-:W-:-:S04]  /*0620*/  ISETP.NE.AND P2, PT, R2, R25, PT ;  /* 0x000000190200720c */ /* 0x000fc80003f45270 */
[----:B------:R-:W-:-:S04]  /*0630*/  SEL R10, R4, RZ, !P2 ;  /* 0x000000ff040a7207 */ /* 0x000fc80005000000 */
[----:B------:R-:W-:Y:S02]  /*0640*/  IADD3 R8, PT, PT, R10, R9, R8 ;  /* 0x000000090a087210 */ /* 0x000fe40007ffe008 */
[----:B------:R-:W-:-:S04]  /*0650*/  ISETP.NE.AND P1, PT, R2, R27, PT ;  /* 0x0000001b0200720c */ /* 0x000fc80003f25270 */
[----:B------:R-:W-:Y:S02]  /*0660*/  SEL R9, R4, RZ, !P1 ;  /* 0x000000ff04097207 */ /* 0x000fe40004800000 */
[----:B------:R-:W-:-:S04]  /*0670*/  ISETP.NE.AND P2, PT, R2, R29, PT ;  /* 0x0000001d0200720c */ /* 0x000fc80003f45270 */
[----:B------:R-:W-:-:S04]  /*0680*/  SEL R10, R4, RZ, !P2 ;  /* 0x000000ff040a7207 */ /* 0x000fc80005000000 */
[----:B------:R-:W-:Y:S01]  /*0690*/  IADD3 R8, PT, PT, R10, R9, R8 ;  /* 0x000000090a087210 */ /* 0x000fe20007ffe008 */
[----:B------:R-:W-:Y:S06]  /*06a0*/  @P3 BRA `(.L_x_29) ;  /* 0xfffffff800d03947 */ /* 0x000fec000383ffff */
.L_x_28:
[----:B------:R-:W-:Y:S05]  /*06b0*/  @!P0 BRA `(.L_x_27) ;  /* 0x0000000400548947 */ /* 0x000fea0003800000 */
[----:B------:R-:W-:Y:S02]  /*06c0*/  ISETP.GE.U32.AND P1, PT, R3, 0x8, PT ;  /* 0x000000080300780c */ /* 0x000fe40003f26070 */
[----:B------:R-:W-:-:S04]  /*06d0*/  LOP3.LUT R9, R12, 0x7, RZ, 0xc0, !PT ;  /* 0x000000070c097812 */ /* 0x000fc800078ec0ff */
[----:B------:R-:W-:-:S07]  /*06e0*/  ISETP.NE.AND P0, PT, R9, RZ, PT ;  /* 0x000000ff0900720c */ /* 0x000fce0003f05270 */
[----:B------:R-:W-:Y:S06]  /*06f0*/  @!P1 BRA `(.L_x_30) ;  /* 0x0000000000a09947 */ /* 0x000fec0003800000 */
[----:B------:R-:W0:Y:S08]  /*0700*/  LDC R6, c[0x0][0x3b0] ;  /* 0x0000ec00ff067b82 */ /* 0x000e300000000800 */
[----:B------:R-:W1:Y:S01]  /*0710*/  LDC.64 R22, c[0x0][0x3a0] ;  /* 0x0000e800ff167b82 */ /* 0x000e620000000a00 */
[----:B0-----:R-:W-:-:S04]  /*0720*/  IMAD R3, R5, R13, R6 ;  /* 0x0000000d05037224 */ /* 0x001fc800078e0206 */
[----:B-1----:R-:W-:-:S05]  /*0730*/  IMAD.WIDE R22, R3, 0x4, R22 ;  /* 0x0000000403167825 */ /* 0x002fca00078e0216 */
[----:B------:R-:W2:Y:S01]  /*0740*/  LDG.E R3, desc[UR4][R22.64] ;  /* 0x0000000416037981 */ /* 0x000ea2000c1e1900 */
[----:B------:R-:W-:-:S04]  /*0750*/  IMAD.WIDE R24, R13, 0x4, R22 ;  /* 0x000000040d187825 */ /* 0x000fc800078e0216 */
[C---:B------:R-:W-:Y:S02]  /*0760*/  IMAD.WIDE R10, R13.reuse, 0x4, R24 ;  /* 0x000000040d0a7825 */ /* 0x040fe400078e0218 */
[----:B------:R-:W3:Y:S02]  /*0770*/  LDG.E R25, desc[UR4][R24.64] ;  /* 0x0000000418197981 */ /* 0x000ee4000c1e1900 */
[C---:B------:R-:W-:Y:S02]  /*0780*/  IMAD.WIDE R14, R13.reuse, 0x4, R10 ;  /* 0x000000040d0e7825 */ /* 0x040fe400078e020a */
[----:B------:R0:W4:Y:S02]  /*0790*/  LDG.E R11, desc[UR4][R10.64] ;  /* 0x000000040a0b7981 */ /* 0x000124000c1e1900 */
[C---:B------:R-:W-:Y:S02]  /*07a0*/  IMAD.WIDE R6, R13.reuse, 0x4, R14 ;  /* 0x000000040d067825 */ /* 0x040fe400078e020e */
[----:B------:R-:W4:Y:S02]  /*07b0*/  LDG.E R15, desc[UR4][R14.64] ;  /* 0x000000040e0f7981 */ /* 0x000f24000c1e1900 */
[----:B------:R-:W-:-:S02]  /*07c0*/  IMAD.WIDE R16, R13, 0x4, R6 ;  /* 0x000000040d107825 */ /* 0x000fc400078e0206 */
[----:B------:R1:W4:Y:S02]  /*07d0*/  LDG.E R27, desc[UR4][R6.64] ;  /* 0x00000004061b7981 */ /* 0x000324000c1e1900 */
[C---:B------:R-:W-:Y:S02]  /*07e0*/  IMAD.WIDE R18, R13.reuse, 0x4, R16 ;  /* 0x000000040d127825 */ /* 0x040fe400078e0210 */
[----:B------:R-:W4:Y:S02]  /*07f0*/  LDG.E R17, desc[UR4][R16.64] ;  /* 0x0000000410117981 */ /* 0x000f24000c1e1900 */
[----:B------:R-:W-:Y:S02]  /*0800*/  IMAD.WIDE R20, R13, 0x4, R18 ;  /* 0x000000040d147825 */ /* 0x000fe400078e0212 */
[----:B------:R-:W4:Y:S04]  /*0810*/  LDG.E R19, desc[UR4][R18.64] ;  /* 0x0000000412137981 */ /* 0x000f28000c1e1900 */
[----:B------:R-:W4:Y:S01]  /*0820*/  LDG.E R21, desc[UR4][R20.64] ;  /* 0x0000000414157981 */ /* 0x000f22000c1e1900 */
[----:B------:R-:W-:Y:S01]  /*0830*/  VIADD R5, R5, 0x8 ;  /* 0x0000000805057836 */ /* 0x000fe20000000000 */
[----:B--2--5:R-:W-:-:S04]  /*0840*/  ISETP.NE.AND P1, PT, R2, R3, PT ;  /* 0x000000030200720c */ /* 0x024fc80003f25270 */
[----:B------:R-:W-:Y:S02]  /*0850*/  SEL R3, R4, RZ, !P1 ;  /* 0x000000ff04037207 */ /* 0x000fe40004800000 */
[----:B---3--:R-:W-:-:S04]  /*0860*/  ISETP.NE.AND P2, PT, R2, R25, PT ;  /* 0x000000190200720c */ /* 0x008fc80003f45270 */
[----:B0-----:R-:W-:Y:S02]  /*0870*/  SEL R10, R4, RZ, !P2 ;  /* 0x000000ff040a7207 */ /* 0x001fe40005000000 */
[----:B----4-:R-:W-:Y:S02]  /*0880*/  ISETP.NE.AND P1, PT, R2, R11, PT ;  /* 0x0000000b0200720c */ /* 0x010fe40003f25270 */
[----:B------:R-:W-:Y:S02]  /*0890*/  IADD3 R3, PT, PT, R10, R3, R8 ;  /* 0x000000030a037210 */ /* 0x000fe40007ffe008 */
[----:B------:R-:W-:Y:S02]  /*08a0*/  ISETP.NE.AND P2, PT, R2, R15, PT ;  /* 0x0000000f0200720c */ /* 0x000fe40003f45270 */
[C---:B-1----:R-:W-:Y:S02]  /*08b0*/  SEL R6, R4.reuse, RZ, !P1 ;  /* 0x000000ff04067207 */ /* 0x042fe40004800000 */
[----:B------:R-:W-:-:S02]  /*08c0*/  SEL R7, R4, RZ, !P2 ;  /* 0x000000ff04077207 */ /* 0x000fc40005000000 */
[C---:B------:R-:W-:Y:S02]  /*08d0*/  ISETP.NE.AND P1, PT, R2.reuse, R27, PT ;  /* 0x0000001b0200720c */ /* 0x040fe40003f25270 */
[----:B------:R-:W-:Y:S02]  /*08e0*/  IADD3 R3, PT, PT, R7, R6, R3 ;  /* 0x0000000607037210 */ /* 0x000fe40007ffe003 */
[----:B------:R-:W-:Y:S02]  /*08f0*/  ISETP.NE.AND P2, PT, R2, R17, PT ;  /* 0x000000110200720c */ /* 0x000fe40003f45270 */
[C---:B------:R-:W-:Y:S02]  /*0900*/  SEL R6, R4.reuse, RZ, !P1 ;  /* 0x000000ff04067207 */ /* 0x040fe40004800000 */
[----:B------:R-:W-:Y:S02]  /*0910*/  SEL R7, R4, RZ, !P2 ;  /* 0x000000ff04077207 */ /* 0x000fe40005000000 */
[----:B------:R-:W-:-:S02]  /*0920*/  ISETP.NE.AND P1, PT, R2, R19, PT ;  /* 0x000000130200720c */ /* 0x000fc40003f25270 */
[----:B------:R-:W-:Y:S02]  /*0930*/  ISETP.NE.AND P2, PT, R2, R21, PT ;  /* 0x000000150200720c */ /* 0x000fe40003f45270 */
[----:B------:R-:W-:Y:S02]  /*0940*/  IADD3 R3, PT, PT, R7, R6, R3 ;  /* 0x0000000607037210 */ /* 0x000fe40007ffe003 */
[C---:B------:R-:W-:Y:S02]  /*0950*/  SEL R8, R4.reuse, RZ, !P1 ;  /* 0x000000ff04087207 */ /* 0x040fe40004800000 */
[----:B------:R-:W-:-:S04]  /*0960*/  SEL R6, R4, RZ, !P2 ;  /* 0x000000ff04067207 */ /* 0x000fc80005000000 */
[----:B------:R-:W-:-:S07]  /*0970*/  IADD3 R8, PT, PT, R6, R8, R3 ;  /* 0x0000000806087210 */ /* 0x000fce0007ffe003 */
.L_x_30:
        /* <DEDUP_REMOVED lines=8> */
[----:B-1----:R-:W-:-:S04]  /*0a00*/  IMAD.WIDE R6, R3, 0x4, R6 ;  /* 0x0000000403067825 */ /* 0x002fc800078e0206 */
[C---:B------:R-:W-:Y:S02]  /*0a10*/  IMAD.WIDE R10, R13.reuse, 0x4, R6 ;  /* 0x000000040d0a7825 */ /* 0x040fe400078e0206 */
[----:B------:R-:W2:Y:S02]  /*0a20*/  LDG.E R7, desc[UR4][R6.64] ;  /* 0x0000000406077981 */ /* 0x000ea4000c1e1900 */
[C---:B------:R-:W-:Y:S02]  /*0a30*/  IMAD.WIDE R14, R13.reuse, 0x4, R10 ;  /* 0x000000040d0e7825 */ /* 0x040fe400078e020a */
[----:B------:R-:W3:Y:S02]  /*0a40*/  LDG.E R11, desc[UR4][R10.64] ;  /* 0x000000040a0b7981 */ /* 0x000ee4000c1e1900 */
[----:B------:R-:W-:Y:S02]  /*0a50*/  IMAD.WIDE R16, R13, 0x4, R14 ;  /* 0x000000040d107825 */ /* 0x000fe400078e020e */
[----:B------:R-:W4:Y:S04]  /*0a60*/  LDG.E R15, desc[UR4][R14.64] ;  /* 0x000000040e0f7981 */ /* 0x000f28000c1e1900 */
[----:B------:R-:W4:Y:S01]  /*0a70*/  LDG.E R17, desc[UR4][R16.64] ;  /* 0x0000000410117981 */ /* 0x000f22000c1e1900 */
[----:B------:R-:W-:Y:S01]  /*0a80*/  VIADD R5, R5, 0x4 ;  /* 0x0000000405057836 */ /* 0x000fe20000000000 */
[----:B--2--5:R-:W-:-:S02]  /*0a90*/  ISETP.NE.AND P1, PT, R2, R7, PT ;  /* 0x000000070200720c */ /* 0x024fc40003f25270 */
[----:B---3--:R-:W-:Y:S02]  /*0aa0*/  ISETP.NE.AND P2, PT, R2, R11, PT ;  /* 0x0000000b0200720c */ /* 0x008fe40003f45270 */
[C---:B------:R-:W-:Y:S02]  /*0ab0*/  SEL R3, R4.reuse, RZ, !P1 ;  /* 0x000000ff04037207 */ /* 0x040fe40004800000 */
[----:B------:R-:W-:Y:S02]  /*0ac0*/  SEL R9, R4, RZ, !P2 ;  /* 0x000000ff04097207 */ /* 0x000fe40005000000 */
[C---:B----4-:R-:W-:Y:S02]  /*0ad0*/  ISETP.NE.AND P1, PT, R2.reuse, R15, PT ;  /* 0x0000000f0200720c */ /* 0x050fe40003f25270 */
[----:B------:R-:W-:Y:S02]  /*0ae0*/  ISETP.NE.AND P2, PT, R2, R17, PT ;  /* 0x000000110200720c */ /* 0x000fe40003f45270 */
[----:B------:R-:W-:-:S02]  /*0af0*/  IADD3 R3, PT, PT, R9, R3, R8 ;  /* 0x0000000309037210 */ /* 0x000fc40007ffe008 */
[C---:B------:R-:W-:Y:S02]  /*0b00*/  SEL R8, R4.reuse, RZ, !P1 ;  /* 0x000000ff04087207 */ /* 0x040fe40004800000 */
[----:B------:R-:W-:-:S04]  /*0b10*/  SEL R6, R4, RZ, !P2 ;  /* 0x000000ff04067207 */ /* 0x000fc80005000000 */
[----:B------:R-:W-:-:S07]  /*0b20*/  IADD3 R8, PT, PT, R6, R8, R3 ;  /* 0x0000000806087210 */ /* 0x000fce0007ffe003 */
.L_x_31:
[----:B------:R-:W-:Y:S05]  /*0b30*/  @!P0 BRA `(.L_x_27) ;  /* 0x0000000000348947 */ /* 0x000fea0003800000 */
[----:B------:R-:W0:Y:S01]  /*0b40*/  LDC R6, c[0x0][0x3b0] ;  /* 0x0000ec00ff067b82 */ /* 0x000e220000000800 */
[----:B------:R-:W-:-:S07]  /*0b50*/  IMAD.MOV R12, RZ, RZ, -R12 ;  /* 0x000000ffff0c7224 */ /* 0x000fce00078e0a0c */
[----:B------:R-:W1:Y:S01]  /*0b60*/  LDC.64 R10, c[0x0][0x3a0] ;  /* 0x0000e800ff0a7b82 */ /* 0x000e620000000a00 */
[----:B0-----:R-:W-:-:S07]  /*0b70*/  IMAD R5, R5, R13, R6 ;  /* 0x0000000d05057224 */ /* 0x001fce00078e0206 */
.L_x_32:
[----:B-1----:R-:W-:-:S06]  /*0b80*/  IMAD.WIDE R6, R5, 0x4, R10 ;  /* 0x0000000405067825 */ /* 0x002fcc00078e020a */
[----:B------:R-:W2:Y:S01]  /*0b90*/  LDG.E R7, desc[UR4][R6.64] ;  /* 0x0000000406077981 */ /* 0x000ea2000c1e1900 */
[----:B------:R-:W-:Y:S02]  /*0ba0*/  VIADD R12, R12, 0x1 ;  /* 0x000000010c0c7836 */ /* 0x000fe40000000000 */
[----:B------:R-:W-:-:S03]  /*0bb0*/  IMAD.IADD R5, R5, 0x1, R13 ;  /* 0x0000000105057824 */ /* 0x000fc600078e020d */
[----:B------:R-:W-:Y:S02]  /*0bc0*/  ISETP.NE.AND P1, PT, R12, RZ, PT ;  /* 0x000000ff0c00720c */ /* 0x000fe40003f25270 */
[----:B--2--5:R-:W-:-:S04]  /*0bd0*/  ISETP.NE.AND P0, PT, R2, R7, PT ;  /* 0x000000070200720c */ /* 0x024fc80003f05270 */
[----:B------:R-:W-:-:S05]  /*0be0*/  SEL R3, R4, RZ, !P0 ;  /* 0x000000ff04037207 */ /* 0x000fca0004000000 */
[----:B------:R-:W-:Y:S02]  /*0bf0*/  IMAD.IADD R8, R3, 0x1, R8 ;  /* 0x0000000103087824 */ /* 0x000fe400078e0208 */
[----:B------:R-:W-:Y:S05]  /*0c00*/  @P1 BRA `(.L_x_32) ;  /* 0xfffffffc00dc1947 */ /* 0x000fea000383ffff */
.L_x_27:
[----:B-----5:R-:W0:Y:S02]  /*0c10*/  LDC.64 R2, c[0x0][0x380] ;  /* 0x0000e000ff027b82 */ /* 0x020e240000000a00 */
[----:B0-----:R-:W-:-:S05]  /*0c20*/  IMAD.WIDE R2, R0, 0x4, R2 ;  /* 0x0000000400027825 */ /* 0x001fca00078e0202 */
[----:B------:R-:W-:Y:S01]  /*0c30*/  STG.E desc[UR4][R2.64], R8 ;  /* 0x0000000802007986 */ /* 0x000fe2000c101904 */
[----:B------:R-:W-:Y:S05]  /*0c40*/  EXIT ;  /* 0x000000000000794d */ /* 0x000fea0003800000 */
.L_x_33:
        /* <DEDUP_REMOVED lines=11> */
.L_x_62:


//--------------------- .text._Z17gpu_get_join_dataPiiS_iiiS_iii --------------------------
	.section	.text._Z17gpu_get_join_dataPiiS_iiiS_iii,"ax",@progbits
	.align	128
        .global         _Z17gpu_get_join_dataPiiS_iiiS_iii
        .type           _Z17gpu_get_join_dataPiiS_iiiS_iii,@function
        .size           _Z17gpu_get_join_dataPiiS_iiiS_iii,(.L_x_63 - _Z17gpu_get_join_dataPiiS_iiiS_iii)
        .other          _Z17gpu_get_join_dataPiiS_iiiS_iii,@"STO_CUDA_ENTRY STV_DEFAULT"
_Z17gpu_get_join_dataPiiS_iiiS_iii:
.text._Z17gpu_get_join_dataPiiS_iiiS_iii:
[----:B------:R-:W-:Y:S08]  /*0000*/  LDC R1, c[0x0][0x37c] ;  /* 0x0000df00ff017b82 */ /* 0x000ff00000000800 */
[----:B------:R-:W0:Y:S01]  /*0010*/  LDC R2, c[0x0][0x3b0] ;  /* 0x0000ec00ff027b82 */ /* 0x000e220000000800 */
[----:B------:R-:W1:Y:S01]  /*0020*/  S2R R3, SR_TID.X ;  /* 0x0000000000037919 */ /* 0x000e620000002100 */
[----:B------:R-:W2:Y:S06]  /*0030*/  LDCU UR5, c[0x0][0x3a0] ;  /* 0x00007400ff0577ac */ /* 0x000eac0008000800 */
[----:B------:R-:W1:Y:S08]  /*0040*/  S2UR UR4, SR_CTAID.X ;  /* 0x00000000000479c3 */ /* 0x000e700000002500 */
[----:B------:R-:W1:Y:S08]  /*0050*/  LDC R0, c[0x0][0x360] ;  /* 0x0000d800ff007b82 */ /* 0x000e700000000800 */
[----:B------:R-:W3:Y:S01]  /*0060*/  LDC R9, c[0x0][0x39c] ;  /* 0x0000e700ff097b82 */ /* 0x000ee20000000800 */
[----:B0-----:R-:W-:-:S07]  /*0070*/  ISETP.GE.AND P0, PT, R2, 0x1, PT ;  /* 0x000000010200780c */ /* 0x001fce0003f06270 */
[----:B------:R-:W0:Y:S01]  /*0080*/  LDC.64 R4, c[0x0][0x390] ;  /* 0x0000e400ff047b82 */ /* 0x000e220000000a00 */
[----:B-1----:R-:W-:-:S05]  /*0090*/  IMAD R0, R0, UR4, R3 ;  /* 0x0000000400007c24 */ /* 0x002fca000f8e0203 */
[----:B--2---:R-:W-:Y:S05]  /*00a0*/  @!P0 EXIT ;  /* 0x000000000000894d */ /* 0x004fea0003800000 */
[----:B------:R-:W1:Y:S01]  /*00b0*/  LDCU.64 UR8, c[0x0][0x358] ;  /* 0x00006b00ff0877ac */ /* 0x000e620008000a00 */
[----:B---3--:R-:W-:Y:S01]  /*00c0*/  IMAD R3, R0, R9, RZ ;  /* 0x0000000900037224 */ /* 0x008fe200078e02ff */
[----:B------:R-:W2:Y:S03]  /*00d0*/  LDCU UR4, c[0x0][0x388] ;  /* 0x00007100ff0477ac */ /* 0x000ea60008000800 */
[----:B------:R-:W-:Y:S01]  /*00e0*/  VIADD R7, R3, UR5 ;  /* 0x0000000503077c36 */ /* 0x000fe20008000000 */
[----:B------:R-:W3:Y:S03]  /*00f0*/  LDCU UR5, c[0x0][0x3b4] ;  /* 0x00007680ff0577ac */ /* 0x000ee60008000800 */
[----:B0-----:R-:W-:-:S05]  /*0100*/  IMAD.WIDE R4, R7, 0x4, R4 ;  /* 0x0000000407047825 */ /* 0x001fca00078e0204 */
[----:B-1----:R0:W5:Y:S01]  /*0110*/  LDG.E R2, desc[UR8][R4.64] ;  /* 0x0000000804027981 */ /* 0x002162000c1e1900 */
[----:B--2---:R-:W-:Y:S01]  /*0120*/  IMAD R0, R0, UR4, RZ ;  /* 0x0000000400007c24 */ /* 0x004fe2000f8e02ff */
[----:B---3--:R-:W-:-:S09]  /*0130*/  UISETP.GE.AND UP0, UPT, UR5, 0x1, UPT ;  /* 0x000000010500788c */ /* 0x008fd2000bf06270 */
        /* <DEDUP_REMOVED lines=8> */
[----:B------:R-:W-:Y:S01]  /*01c0*/  IMAD.MOV R10, RZ, RZ, -R8 ;  /* 0x000000ffff0a7224 */ /* 0x000fe200078e0a08 */
[----:B------:R-:W-:Y:S01]  /*01d0*/  LOP3.LUT R9, R9, 0x3, RZ, 0xc0, !PT ;  /* 0x0000000309097812 */ /* 0x000fe200078ec0ff */
[----:B------:R-:W-:-:S08]  /*01e0*/  UMOV UR4, URZ ;  /* 0x000000ff00047c82 */ /* 0x000fd00008000000 */
.L_x_46:
        /* <DEDUP_REMOVED lines=17> */
.L_x_39:
        /* <DEDUP_REMOVED lines=42> */
.L_x_38:
        /* <DEDUP_REMOVED lines=29> */
.L_x_41:
        /* <DEDUP_REMOVED lines=40> */
.L_x_40:
[----:B------:R-:W-:Y:S01]  /*09f0*/  UISETP.GE.U32.AND UP0, UPT, UR11, 0x8, UPT ;  /* 0x000000080b00788c */ /* 0x000fe2000bf06070 */
[----:B01-34-:R-:W-:-:S08]  /*0a00*/  IMAD.MOV.U32 R6, RZ, RZ, RZ ;  /* 0x000000ffff067224 */ /* 0x01bfd000078e00ff */
[----:B------:R-:W-:Y:S05]  /*0a10*/  BRA.U !UP0, `(.L_x_42) ;  /* 0x00000005083c7547 */ /* 0x000fea000b800000 */
[----:B--2---:R-:W0:Y:S01]  /*0a20*/  LDC.64 R4, c[0x0][0x3a8] ;  /* 0x0000ea00ff047b82 */ /* 0x004e220000000a00 */
[----:B------:R-:W-:Y:S01]  /*0a30*/  HFMA2 R12, -RZ, RZ, 0, 0 ;  /* 0x00000000ff0c7431 */ /* 0x000fe200000001ff */
[----:B------:R-:W1:Y:S01]  /*0a40*/  LDCU UR6, c[0x0][0x3b8] ;  /* 0x00007700ff0677ac */ /* 0x000e620008000800 */
[----:B------:R-:W-:-:S05]  /*0a50*/  NOP ;  /* 0x0000000000007918 */ /* 0x000fca0000000000 */
.L_x_43:
        /* <DEDUP_REMOVED lines=75> */
.L_x_42:
        /* <DEDUP_REMOVED lines=45> */
.L_x_44:
        /* <DEDUP_REMOVED lines=30> */
.L_x_45:
        /* <DEDUP_REMOVED lines=10> */
.L_x_37:
[----:B------:R-:W-:Y:S05]  /*1460*/  BSYNC.RECONVERGENT B0 ;  /* 0x0000000000007941 */ /* 0x000fea0003800200 */
.L_x_36:
[----:B------:R-:W4:Y:S01]  /*1470*/  LDC R4, c[0x0][0x3b0] ;  /* 0x0000ec00ff047b82 */ /* 0x000f220000000800 */
[----:B------:R-:W-:-:S06]  /*1480*/  UIADD3 UR6, UPT, UPT, UR4, 0x1, URZ ;  /* 0x0000000104067890 */ /* 0x000fcc000fffe0ff */
[----:B----4-:R-:W-:-:S13]  /*1490*/  ISETP.NE.AND P0, PT, R4, UR6, PT ;  /* 0x0000000604007c0c */ /* 0x010fda000bf05270 */
[----:B------:R-:W-:Y:S05]  /*14a0*/  @!P0 EXIT ;  /* 0x000000000000894d */ /* 0x000fea0003800000 */
[----:B------:R-:W-:Y:S01]  /*14b0*/  UMOV UR4, UR6 ;  /* 0x0000000600047c82 */ /* 0x000fe20008000000 */
[----:B------:R-:W-:Y:S05]  /*14c0*/  BRA `(.L_x_46) ;  /* 0xffffffec00487947 */ /* 0x000fea000383ffff */
.L_x_35:
[----:B------:R-:W-:Y:S02]  /*14d0*/  ULOP3.LUT UR11, UR5, 0x7, URZ, 0xc0, !UPT ;  /* 0x00000007050b7892 */ /* 0x000fe4000f8ec0ff */
[----:B------:R-:W-:Y:S02]  /*14e0*/  ULOP3.LUT UR7, UR5, 0x3, URZ, 0xc0, !UPT ;  /* 0x0000000305077892 */ /* 0x000fe4000f8ec0ff */
[----:B------:R-:W-:Y:S02]  /*14f0*/  UIADD3 UR4, UPT, UPT, UR11, -0x1, URZ ;  /* 0xffffffff0b047890 */ /* 0x000fe4000fffe0ff */
[----:B------:R-:W-:Y:S02]  /*1500*/  ULOP3.LUT UR6, UR5, 0x7ffffff8, URZ, 0xc0, !UPT ;  /* 0x7ffffff805067892 */ /* 0x000fe4000f8ec0ff */
[----:B------:R-:W-:-:S03]  /*1510*/  UISETP.GE.U32.AND UP0, UPT, UR4, 0x3, UPT ;  /* 0x000000030400788c */ /* 0x000fc6000bf06070 */
[----:B------:R-:W-:-:S08]  /*1520*/  UMOV UR4, URZ ;  /* 0x000000ff00047c82 */ /* 0x000fd00008000000 */
.L_x_53:
        /* <DEDUP_REMOVED lines=18> */
.L_x_50:
        /* <DEDUP_REMOVED lines=75> */
.L_x_49:
        /* <DEDUP_REMOVED lines=44> */
.L_x_51:
        /* <DEDUP_REMOVED lines=29> */
.L_x_52:
        /* <DEDUP_REMOVED lines=10> */
.L_x_48:
[----:B------:R-:W-:Y:S05]  /*2030*/  BSYNC.RECONVERGENT B0 ;  /* 0x0000000000007941 */ /* 0x000fea0003800200 */
.L_x_47:
[----:B------:R-:W2:Y:S01]  /*2040*/  LDC R3, c[0x0][0x3b0] ;  /* 0x0000ec00ff037b82 */ /* 0x000ea20000000800 */
[----:B------:R-:W-:-:S06]  /*2050*/  UIADD3 UR5, UPT, UPT, UR4, 0x1, URZ ;  /* 0x0000000104057890 */ /* 0x000fcc000fffe0ff */
[----:B--2---:R-:W-:-:S13]  /*2060*/  ISETP.NE.AND P0, PT, R3, UR5, PT ;  /* 0x0000000503007c0c */ /* 0x004fda000bf05270 */
[----:B------:R-:W-:Y:S05]  /*2070*/  @!P0 EXIT ;  /* 0x000000000000894d */ /* 0x000fea0003800000 */
[----:B------:R-:W-:Y:S01]  /*2080*/  UMOV UR4, UR5 ;  /* 0x0000000500047c82 */ /* 0x000fe20008000000 */
[----:B------:R-:W-:Y:S05]  /*2090*/  BRA `(.L_x_53) ;  /* 0xfffffff400247947 */ /* 0x000fea000383ffff */
.L_x_34:
        /* <DEDUP_REMOVED lines=11> */
.L_x_59:
        /* <DEDUP_REMOVED lines=14> */
.L_x_57:
        /* <DEDUP_REMOVED lines=42> */
.L_x_56:
        /* <DEDUP_REMOVED lines=27> */
.L_x_58:
        /* <DEDUP_REMOVED lines=38> */
.L_x_55:
[----:B------:R-:W-:Y:S05]  /*28e0*/  BSYNC.RECONVERGENT B0 ;  /* 0x0000000000007941 */ /* 0x000fea0003800200 */
.L_x_54:
[----:B------:R-:W5:Y:S01]  /*28f0*/  LDC R6, c[0x0][0x3b0] ;  /* 0x0000ec00ff067b82 */ /* 0x000f620000000800 */
[----:B------:R-:W-:-:S06]  /*2900*/  UIADD3 UR5, UPT, UPT, UR4, 0x1, URZ ;  /* 0x0000000104057890 */ /* 0x000fcc000fffe0ff */
[----:B-----5:R-:W-:-:S13]  /*2910*/  ISETP.NE.AND P2, PT, R6, UR5, PT ;  /* 0x0000000506007c0c */ /* 0x020fda000bf45270 */
[----:B------:R-:W-:Y:S05]  /*2920*/  @!P2 EXIT ;  /* 0x000000000000a94d */ /* 0x000fea0003800000 */
[----:B------:R-:W-:Y:S01]  /*2930*/  UMOV UR4, UR5 ;  /* 0x0000000500047c82 */ /* 0x000fe20008000000 */
[----:B------:R-:W-:Y:S05]  /*2940*/  BRA `(.L_x_59) ;  /* 0xfffffff800007947 */ /* 0x000fea000383ffff */
.L_x_60:
        /* <DEDUP_REMOVED lines=11> */
.L_x_63:


//--------------------- .nv.shared.reserved.0     --------------------------
	.section	.nv.shared.reserved.0,"aw",@nobits
	.weak		__nv_reservedSMEM_offset_0_alias
	.size		__nv_reservedSMEM_offset_0_alias, 0, 64
	.other		__nv_reservedSMEM_offset_0_alias,@"STO_CUDA_RESERVED_SHARED STV_DEFAULT"
__nv_reservedSMEM_offset_0_alias:
	.zero		0
	.zero		64


//--------------------- .nv.constant0._Z25gpu_get_join_data_dynamicPiS_S_iiiS_iii --------------------------
	.section	.nv.constant0._Z25gpu_get_join_data_dynamicPiS_S_iiiS_iii,"a",@progbits
	.sectionflags	@""
	.align	4
.nv.constant0._Z25gpu_get_join_data_dynamicPiS_S_iiiS_iii:
	.zero		956


//--------------------- .nv.constant0._Z28gpu_get_join_size_per_threadPiS_iiiS_iii --------------------------
	.section	.nv.constant0._Z28gpu_get_join_size_per_threadPiS_iiiS_iii,"a",@progbits
	.sectionflags	@""
	.align	4
.nv.constant0._Z28gpu_get_join_size_per_threadPiS_iiiS_iii:
	.zero		948


//--------------------- .nv.constant0._Z17gpu_get_join_dataPiiS_iiiS_iii --------------------------
	.section	.nv.constant0._Z17gpu_get_join_dataPiiS_iiiS_iii,"a",@progbits
	.sectionflags	@""
	.align	4
.nv.constant0._Z17gpu_get_join_dataPiiS_iiiS_iii:
	.zero		956


//--------------------- SYMBOLS --------------------------

	.type		.nv.reservedSmem.offset0,@object
	.size		.nv.reservedSmem.offset0,0x4
